//
// Generated by NVIDIA NVVM Compiler
//
// Compiler Build ID: CL-36424714
// Cuda compilation tools, release 13.0, V13.0.88
// Based on NVVM 20.0.0
//

.version 9.0
.target sm_100
.address_size 64

	// .globl	_Z6matAddPdS_S_i

.visible .entry _Z6matAddPdS_S_i(
	.param .u64 .ptr .align 1 _Z6matAddPdS_S_i_param_0,
	.param .u64 .ptr .align 1 _Z6matAddPdS_S_i_param_1,
	.param .u64 .ptr .align 1 _Z6matAddPdS_S_i_param_2,
	.param .u32 _Z6matAddPdS_S_i_param_3
)
{
	.reg .pred 	%p<2>;
	.reg .b32 	%r<6>;
	.reg .b64 	%rd<11>;
	.reg .b64 	%fd<4>;

	ld.param.u64 	%rd1, [_Z6matAddPdS_S_i_param_0];
	ld.param.u64 	%rd2, [_Z6matAddPdS_S_i_param_1];
	ld.param.u64 	%rd3, [_Z6matAddPdS_S_i_param_2];
	ld.param.u32 	%r2, [_Z6matAddPdS_S_i_param_3];
	mov.u32 	%r3, %ctaid.x;
	mov.u32 	%r4, %ntid.x;
	mov.u32 	%r5, %tid.x;
	mad.lo.s32 	%r1, %r3, %r4, %r5;
	setp.ge.s32 	%p1, %r1, %r2;
	@%p1 bra 	$L__BB0_2;
	cvta.to.global.u64 	%rd4, %rd1;
	cvta.to.global.u64 	%rd5, %rd2;
	cvta.to.global.u64 	%rd6, %rd3;
	mul.wide.s32 	%rd7, %r1, 8;
	add.s64 	%rd8, %rd4, %rd7;
	ld.global.f64 	%fd1, [%rd8];
	add.s64 	%rd9, %rd5, %rd7;
	ld.global.f64 	%fd2, [%rd9];
	add.f64 	%fd3, %fd1, %fd2;
	add.s64 	%rd10, %rd6, %rd7;
	st.global.f64 	[%rd10], %fd3;
$L__BB0_2:
	ret;

}
	// .globl	_Z9matAddColPdS_S_ii
.visible .entry _Z9matAddColPdS_S_ii(
	.param .u64 .ptr .align 1 _Z9matAddColPdS_S_ii_param_0,
	.param .u64 .ptr .align 1 _Z9matAddColPdS_S_ii_param_1,
	.param .u64 .ptr .align 1 _Z9matAddColPdS_S_ii_param_2,
	.param .u32 _Z9matAddColPdS_S_ii_param_3,
	.param .u32 _Z9matAddColPdS_S_ii_param_4
)
{
	.reg .pred 	%p<10>;
	.reg .b32 	%r<38>;
	.reg .b64 	%rd<101>;
	.reg .b64 	%fd<88>;

	ld.param.u64 	%rd4, [_Z9matAddColPdS_S_ii_param_0];
	ld.param.u64 	%rd5, [_Z9matAddColPdS_S_ii_param_1];
	ld.param.u64 	%rd6, [_Z9matAddColPdS_S_ii_param_2];
	ld.param.u32 	%r23, [_Z9matAddColPdS_S_ii_param_3];
	ld.param.u32 	%r24, [_Z9matAddColPdS_S_ii_param_4];
	cvta.to.global.u64 	%rd1, %rd6;
	cvta.to.global.u64 	%rd2, %rd5;
	cvta.to.global.u64 	%rd3, %rd4;
	mov.u32 	%r25, %ctaid.x;
	mov.u32 	%r26, %ntid.x;
	mov.u32 	%r27, %tid.x;
	mad.lo.s32 	%r1, %r25, %r26, %r27;
	setp.lt.s32 	%p1, %r23, 1;
	@%p1 bra 	$L__BB1_13;
	and.b32  	%r2, %r23, 15;
	setp.lt.u32 	%p2, %r23, 16;
	mov.b32 	%r34, 0;
	@%p2 bra 	$L__BB1_4;
	and.b32  	%r34, %r23, 2147483632;
	neg.s32 	%r32, %r34;
	shl.b32 	%r5, %r24, 4;
	mul.wide.s32 	%rd11, %r24, 8;
	mov.u32 	%r31, %r1;
$L__BB1_3:
	.pragma "nounroll";
	mul.wide.s32 	%rd7, %r31, 8;
	add.s64 	%rd8, %rd3, %rd7;
	ld.global.f64 	%fd1, [%rd8];
	add.s64 	%rd9, %rd2, %rd7;
	ld.global.f64 	%fd2, [%rd9];
	add.f64 	%fd3, %fd1, %fd2;
	add.s64 	%rd10, %rd1, %rd7;
	st.global.f64 	[%rd10], %fd3;
	add.s64 	%rd12, %rd8, %rd11;
	ld.global.f64 	%fd4, [%rd12];
	add.s64 	%rd13, %rd9, %rd11;
	ld.global.f64 	%fd5, [%rd13];
	add.f64 	%fd6, %fd4, %fd5;
	add.s64 	%rd14, %rd10, %rd11;
	st.global.f64 	[%rd14], %fd6;
	add.s64 	%rd15, %rd12, %rd11;
	ld.global.f64 	%fd7, [%rd15];
	add.s64 	%rd16, %rd13, %rd11;
	ld.global.f64 	%fd8, [%rd16];
	add.f64 	%fd9, %fd7, %fd8;
	add.s64 	%rd17, %rd14, %rd11;
	st.global.f64 	[%rd17], %fd9;
	add.s64 	%rd18, %rd15, %rd11;
	ld.global.f64 	%fd10, [%rd18];
	add.s64 	%rd19, %rd16, %rd11;
	ld.global.f64 	%fd11, [%rd19];
	add.f64 	%fd12, %fd10, %fd11;
	add.s64 	%rd20, %rd17, %rd11;
	st.global.f64 	[%rd20], %fd12;
	add.s64 	%rd21, %rd18, %rd11;
	ld.global.f64 	%fd13, [%rd21];
	add.s64 	%rd22, %rd19, %rd11;
	ld.global.f64 	%fd14, [%rd22];
	add.f64 	%fd15, %fd13, %fd14;
	add.s64 	%rd23, %rd20, %rd11;
	st.global.f64 	[%rd23], %fd15;
	add.s64 	%rd24, %rd21, %rd11;
	ld.global.f64 	%fd16, [%rd24];
	add.s64 	%rd25, %rd22, %rd11;
	ld.global.f64 	%fd17, [%rd25];
	add.f64 	%fd18, %fd16, %fd17;
	add.s64 	%rd26, %rd23, %rd11;
	st.global.f64 	[%rd26], %fd18;
	add.s64 	%rd27, %rd24, %rd11;
	ld.global.f64 	%fd19, [%rd27];
	add.s64 	%rd28, %rd25, %rd11;
	ld.global.f64 	%fd20, [%rd28];
	add.f64 	%fd21, %fd19, %fd20;
	add.s64 	%rd29, %rd26, %rd11;
	st.global.f64 	[%rd29], %fd21;
	add.s64 	%rd30, %rd27, %rd11;
	ld.global.f64 	%fd22, [%rd30];
	add.s64 	%rd31, %rd28, %rd11;
	ld.global.f64 	%fd23, [%rd31];
	add.f64 	%fd24, %fd22, %fd23;
	add.s64 	%rd32, %rd29, %rd11;
	st.global.f64 	[%rd32], %fd24;
	add.s64 	%rd33, %rd30, %rd11;
	ld.global.f64 	%fd25, [%rd33];
	add.s64 	%rd34, %rd31, %rd11;
	ld.global.f64 	%fd26, [%rd34];
	add.f64 	%fd27, %fd25, %fd26;
	add.s64 	%rd35, %rd32, %rd11;
	st.global.f64 	[%rd35], %fd27;
	add.s64 	%rd36, %rd33, %rd11;
	ld.global.f64 	%fd28, [%rd36];
	add.s64 	%rd37, %rd34, %rd11;
	ld.global.f64 	%fd29, [%rd37];
	add.f64 	%fd30, %fd28, %fd29;
	add.s64 	%rd38, %rd35, %rd11;
	st.global.f64 	[%rd38], %fd30;
	add.s64 	%rd39, %rd36, %rd11;
	ld.global.f64 	%fd31, [%rd39];
	add.s64 	%rd40, %rd37, %rd11;
	ld.global.f64 	%fd32, [%rd40];
	add.f64 	%fd33, %fd31, %fd32;
	add.s64 	%rd41, %rd38, %rd11;
	st.global.f64 	[%rd41], %fd33;
	add.s64 	%rd42, %rd39, %rd11;
	ld.global.f64 	%fd34, [%rd42];
	add.s64 	%rd43, %rd40, %rd11;
	ld.global.f64 	%fd35, [%rd43];
	add.f64 	%fd36, %fd34, %fd35;
	add.s64 	%rd44, %rd41, %rd11;
	st.global.f64 	[%rd44], %fd36;
	add.s64 	%rd45, %rd42, %rd11;
	ld.global.f64 	%fd37, [%rd45];
	add.s64 	%rd46, %rd43, %rd11;
	ld.global.f64 	%fd38, [%rd46];
	add.f64 	%fd39, %fd37, %fd38;
	add.s64 	%rd47, %rd44, %rd11;
	st.global.f64 	[%rd47], %fd39;
	add.s64 	%rd48, %rd45, %rd11;
	ld.global.f64 	%fd40, [%rd48];
	add.s64 	%rd49, %rd46, %rd11;
	ld.global.f64 	%fd41, [%rd49];
	add.f64 	%fd42, %fd40, %fd41;
	add.s64 	%rd50, %rd47, %rd11;
	st.global.f64 	[%rd50], %fd42;
	add.s64 	%rd51, %rd48, %rd11;
	ld.global.f64 	%fd43, [%rd51];
	add.s64 	%rd52, %rd49, %rd11;
	ld.global.f64 	%fd44, [%rd52];
	add.f64 	%fd45, %fd43, %fd44;
	add.s64 	%rd53, %rd50, %rd11;
	st.global.f64 	[%rd53], %fd45;
	add.s64 	%rd54, %rd51, %rd11;
	ld.global.f64 	%fd46, [%rd54];
	add.s64 	%rd55, %rd52, %rd11;
	ld.global.f64 	%fd47, [%rd55];
	add.f64 	%fd48, %fd46, %fd47;
	add.s64 	%rd56, %rd53, %rd11;
	st.global.f64 	[%rd56], %fd48;
	add.s32 	%r32, %r32, 16;
	add.s32 	%r31, %r31, %r5;
	setp.ne.s32 	%p3, %r32, 0;
	@%p3 bra 	$L__BB1_3;
$L__BB1_4:
	setp.eq.s32 	%p4, %r2, 0;
	@%p4 bra 	$L__BB1_13;
	and.b32  	%r11, %r23, 7;
	setp.lt.u32 	%p5, %r2, 8;
	@%p5 bra 	$L__BB1_7;
	mad.lo.s32 	%r29, %r34, %r24, %r1;
	mul.wide.s32 	%rd57, %r29, 8;
	add.s64 	%rd58, %rd3, %rd57;
	ld.global.f64 	%fd49, [%rd58];
	add.s64 	%rd59, %rd2, %rd57;
	ld.global.f64 	%fd50, [%rd59];
	add.f64 	%fd51, %fd49, %fd50;
	add.s64 	%rd60, %rd1, %rd57;
	st.global.f64 	[%rd60], %fd51;
	mul.wide.s32 	%rd61, %r24, 8;
	add.s64 	%rd62, %rd58, %rd61;
	ld.global.f64 	%fd52, [%rd62];
	add.s64 	%rd63, %rd59, %rd61;
	ld.global.f64 	%fd53, [%rd63];
	add.f64 	%fd54, %fd52, %fd53;
	add.s64 	%rd64, %rd60, %rd61;
	st.global.f64 	[%rd64], %fd54;
	add.s64 	%rd65, %rd62, %rd61;
	ld.global.f64 	%fd55, [%rd65];
	add.s64 	%rd66, %rd63, %rd61;
	ld.global.f64 	%fd56, [%rd66];
	add.f64 	%fd57, %fd55, %fd56;
	add.s64 	%rd67, %rd64, %rd61;
	st.global.f64 	[%rd67], %fd57;
	add.s64 	%rd68, %rd65, %rd61;
	ld.global.f64 	%fd58, [%rd68];
	add.s64 	%rd69, %rd66, %rd61;
	ld.global.f64 	%fd59, [%rd69];
	add.f64 	%fd60, %fd58, %fd59;
	add.s64 	%rd70, %rd67, %rd61;
	st.global.f64 	[%rd70], %fd60;
	add.s64 	%rd71, %rd68, %rd61;
	ld.global.f64 	%fd61, [%rd71];
	add.s64 	%rd72, %rd69, %rd61;
	ld.global.f64 	%fd62, [%rd72];
	add.f64 	%fd63, %fd61, %fd62;
	add.s64 	%rd73, %rd70, %rd61;
	st.global.f64 	[%rd73], %fd63;
	add.s64 	%rd74, %rd71, %rd61;
	ld.global.f64 	%fd64, [%rd74];
	add.s64 	%rd75, %rd72, %rd61;
	ld.global.f64 	%fd65, [%rd75];
	add.f64 	%fd66, %fd64, %fd65;
	add.s64 	%rd76, %rd73, %rd61;
	st.global.f64 	[%rd76], %fd66;
	add.s64 	%rd77, %rd74, %rd61;
	ld.global.f64 	%fd67, [%rd77];
	add.s64 	%rd78, %rd75, %rd61;
	ld.global.f64 	%fd68, [%rd78];
	add.f64 	%fd69, %fd67, %fd68;
	add.s64 	%rd79, %rd76, %rd61;
	st.global.f64 	[%rd79], %fd69;
	add.s64 	%rd80, %rd77, %rd61;
	ld.global.f64 	%fd70, [%rd80];
	add.s64 	%rd81, %rd78, %rd61;
	ld.global.f64 	%fd71, [%rd81];
	add.f64 	%fd72, %fd70, %fd71;
	add.s64 	%rd82, %rd79, %rd61;
	st.global.f64 	[%rd82], %fd72;
	add.s32 	%r34, %r34, 8;
$L__BB1_7:
	setp.eq.s32 	%p6, %r11, 0;
	@%p6 bra 	$L__BB1_13;
	and.b32  	%r14, %r23, 3;
	setp.lt.u32 	%p7, %r11, 4;
	@%p7 bra 	$L__BB1_10;
	mad.lo.s32 	%r30, %r34, %r24, %r1;
	mul.wide.s32 	%rd83, %r30, 8;
	add.s64 	%rd84, %rd3, %rd83;
	ld.global.f64 	%fd73, [%rd84];
	add.s64 	%rd85, %rd2, %rd83;
	ld.global.f64 	%fd74, [%rd85];
	add.f64 	%fd75, %fd73, %fd74;
	add.s64 	%rd86, %rd1, %rd83;
	st.global.f64 	[%rd86], %fd75;
	mul.wide.s32 	%rd87, %r24, 8;
	add.s64 	%rd88, %rd84, %rd87;
	ld.global.f64 	%fd76, [%rd88];
	add.s64 	%rd89, %rd85, %rd87;
	ld.global.f64 	%fd77, [%rd89];
	add.f64 	%fd78, %fd76, %fd77;
	add.s64 	%rd90, %rd86, %rd87;
	st.global.f64 	[%rd90], %fd78;
	add.s64 	%rd91, %rd88, %rd87;
	ld.global.f64 	%fd79, [%rd91];
	add.s64 	%rd92, %rd89, %rd87;
	ld.global.f64 	%fd80, [%rd92];
	add.f64 	%fd81, %fd79, %fd80;
	add.s64 	%rd93, %rd90, %rd87;
	st.global.f64 	[%rd93], %fd81;
	add.s64 	%rd94, %rd91, %rd87;
	ld.global.f64 	%fd82, [%rd94];
	add.s64 	%rd95, %rd92, %rd87;
	ld.global.f64 	%fd83, [%rd95];
	add.f64 	%fd84, %fd82, %fd83;
	add.s64 	%rd96, %rd93, %rd87;
	st.global.f64 	[%rd96], %fd84;
	add.s32 	%r34, %r34, 4;
$L__BB1_10:
	setp.eq.s32 	%p8, %r14, 0;
	@%p8 bra 	$L__BB1_13;
	mad.lo.s32 	%r37, %r34, %r24, %r1;
	neg.s32 	%r36, %r14;
$L__BB1_12:
	.pragma "nounroll";
	mul.wide.s32 	%rd97, %r37, 8;
	add.s64 	%rd98, %rd3, %rd97;
	ld.global.f64 	%fd85, [%rd98];
	add.s64 	%rd99, %rd2, %rd97;
	ld.global.f64 	%fd86, [%rd99];
	add.f64 	%fd87, %fd85, %fd86;
	add.s64 	%rd100, %rd1, %rd97;
	st.global.f64 	[%rd100], %fd87;
	add.s32 	%r37, %r37, %r24;
	add.s32 	%r36, %r36, 1;
	setp.ne.s32 	%p9, %r36, 0;
	@%p9 bra 	$L__BB1_12;
$L__BB1_13:
	ret;

}
	// .globl	_Z9matAddRowPdS_S_ii
.visible .entry _Z9matAddRowPdS_S_ii(
	.param .u64 .ptr .align 1 _Z9matAddRowPdS_S_ii_param_0,
	.param .u64 .ptr .align 1 _Z9matAddRowPdS_S_ii_param_1,
	.param .u64 .ptr .align 1 _Z9matAddRowPdS_S_ii_param_2,
	.param .u32 _Z9matAddRowPdS_S_ii_param_3,
	.param .u32 _Z9matAddRowPdS_S_ii_param_4
)
{
	.reg .pred 	%p<10>;
	.reg .b32 	%r<38>;
	.reg .b64 	%rd<26>;
	.reg .b64 	%fd<88>;

	ld.param.u64 	%rd7, [_Z9matAddRowPdS_S_ii_param_0];
	ld.param.u64 	%rd8, [_Z9matAddRowPdS_S_ii_param_1];
	ld.param.u64 	%rd9, [_Z9matAddRowPdS_S_ii_param_2];
	ld.param.u32 	%r23, [_Z9matAddRowPdS_S_ii_param_3];
	ld.param.u32 	%r22, [_Z9matAddRowPdS_S_ii_param_4];
	cvta.to.global.u64 	%rd1, %rd9;
	cvta.to.global.u64 	%rd2, %rd8;
	cvta.to.global.u64 	%rd3, %rd7;
	mov.u32 	%r24, %ctaid.x;
	mov.u32 	%r25, %ntid.x;
	mov.u32 	%r26, %tid.x;
	mad.lo.s32 	%r27, %r24, %r25, %r26;
	mul.lo.s32 	%r1, %r23, %r27;
	setp.lt.s32 	%p1, %r22, 1;
	@%p1 bra 	$L__BB2_13;
	and.b32  	%r2, %r22, 15;
	setp.lt.u32 	%p2, %r22, 16;
	mov.b32 	%r34, 0;
	@%p2 bra 	$L__BB2_4;
	and.b32  	%r34, %r22, 2147483632;
	neg.s32 	%r32, %r34;
	add.s64 	%rd4, %rd3, 64;
	add.s64 	%rd5, %rd2, 64;
	add.s64 	%rd6, %rd1, 64;
	mov.u32 	%r31, %r1;
$L__BB2_3:
	.pragma "nounroll";
	mul.wide.s32 	%rd10, %r31, 8;
	add.s64 	%rd11, %rd4, %rd10;
	add.s64 	%rd12, %rd5, %rd10;
	add.s64 	%rd13, %rd6, %rd10;
	ld.global.f64 	%fd1, [%rd11+-64];
	ld.global.f64 	%fd2, [%rd12+-64];
	add.f64 	%fd3, %fd1, %fd2;
	st.global.f64 	[%rd13+-64], %fd3;
	ld.global.f64 	%fd4, [%rd11+-56];
	ld.global.f64 	%fd5, [%rd12+-56];
	add.f64 	%fd6, %fd4, %fd5;
	st.global.f64 	[%rd13+-56], %fd6;
	ld.global.f64 	%fd7, [%rd11+-48];
	ld.global.f64 	%fd8, [%rd12+-48];
	add.f64 	%fd9, %fd7, %fd8;
	st.global.f64 	[%rd13+-48], %fd9;
	ld.global.f64 	%fd10, [%rd11+-40];
	ld.global.f64 	%fd11, [%rd12+-40];
	add.f64 	%fd12, %fd10, %fd11;
	st.global.f64 	[%rd13+-40], %fd12;
	ld.global.f64 	%fd13, [%rd11+-32];
	ld.global.f64 	%fd14, [%rd12+-32];
	add.f64 	%fd15, %fd13, %fd14;
	st.global.f64 	[%rd13+-32], %fd15;
	ld.global.f64 	%fd16, [%rd11+-24];
	ld.global.f64 	%fd17, [%rd12+-24];
	add.f64 	%fd18, %fd16, %fd17;
	st.global.f64 	[%rd13+-24], %fd18;
	ld.global.f64 	%fd19, [%rd11+-16];
	ld.global.f64 	%fd20, [%rd12+-16];
	add.f64 	%fd21, %fd19, %fd20;
	st.global.f64 	[%rd13+-16], %fd21;
	ld.global.f64 	%fd22, [%rd11+-8];
	ld.global.f64 	%fd23, [%rd12+-8];
	add.f64 	%fd24, %fd22, %fd23;
	st.global.f64 	[%rd13+-8], %fd24;
	ld.global.f64 	%fd25, [%rd11];
	ld.global.f64 	%fd26, [%rd12];
	add.f64 	%fd27, %fd25, %fd26;
	st.global.f64 	[%rd13], %fd27;
	ld.global.f64 	%fd28, [%rd11+8];
	ld.global.f64 	%fd29, [%rd12+8];
	add.f64 	%fd30, %fd28, %fd29;
	st.global.f64 	[%rd13+8], %fd30;
	ld.global.f64 	%fd31, [%rd11+16];
	ld.global.f64 	%fd32, [%rd12+16];
	add.f64 	%fd33, %fd31, %fd32;
	st.global.f64 	[%rd13+16], %fd33;
	ld.global.f64 	%fd34, [%rd11+24];
	ld.global.f64 	%fd35, [%rd12+24];
	add.f64 	%fd36, %fd34, %fd35;
	st.global.f64 	[%rd13+24], %fd36;
	ld.global.f64 	%fd37, [%rd11+32];
	ld.global.f64 	%fd38, [%rd12+32];
	add.f64 	%fd39, %fd37, %fd38;
	st.global.f64 	[%rd13+32], %fd39;
	ld.global.f64 	%fd40, [%rd11+40];
	ld.global.f64 	%fd41, [%rd12+40];
	add.f64 	%fd42, %fd40, %fd41;
	st.global.f64 	[%rd13+40], %fd42;
	ld.global.f64 	%fd43, [%rd11+48];
	ld.global.f64 	%fd44, [%rd12+48];
	add.f64 	%fd45, %fd43, %fd44;
	st.global.f64 	[%rd13+48], %fd45;
	ld.global.f64 	%fd46, [%rd11+56];
	ld.global.f64 	%fd47, [%rd12+56];
	add.f64 	%fd48, %fd46, %fd47;
	st.global.f64 	[%rd13+56], %fd48;
	add.s32 	%r32, %r32, 16;
	add.s32 	%r31, %r31, 16;
	setp.ne.s32 	%p3, %r32, 0;
	@%p3 bra 	$L__BB2_3;
$L__BB2_4:
	setp.eq.s32 	%p4, %r2, 0;
	@%p4 bra 	$L__BB2_13;
	and.b32  	%r10, %r22, 7;
	setp.lt.u32 	%p5, %r2, 8;
	@%p5 bra 	$L__BB2_7;
	add.s32 	%r29, %r34, %r1;
	mul.wide.s32 	%rd14, %r29, 8;
	add.s64 	%rd15, %rd3, %rd14;
	ld.global.f64 	%fd49, [%rd15];
	add.s64 	%rd16, %rd2, %rd14;
	ld.global.f64 	%fd50, [%rd16];
	add.f64 	%fd51, %fd49, %fd50;
	add.s64 	%rd17, %rd1, %rd14;
	st.global.f64 	[%rd17], %fd51;
	ld.global.f64 	%fd52, [%rd15+8];
	ld.global.f64 	%fd53, [%rd16+8];
	add.f64 	%fd54, %fd52, %fd53;
	st.global.f64 	[%rd17+8], %fd54;
	ld.global.f64 	%fd55, [%rd15+16];
	ld.global.f64 	%fd56, [%rd16+16];
	add.f64 	%fd57, %fd55, %fd56;
	st.global.f64 	[%rd17+16], %fd57;
	ld.global.f64 	%fd58, [%rd15+24];
	ld.global.f64 	%fd59, [%rd16+24];
	add.f64 	%fd60, %fd58, %fd59;
	st.global.f64 	[%rd17+24], %fd60;
	ld.global.f64 	%fd61, [%rd15+32];
	ld.global.f64 	%fd62, [%rd16+32];
	add.f64 	%fd63, %fd61, %fd62;
	st.global.f64 	[%rd17+32], %fd63;
	ld.global.f64 	%fd64, [%rd15+40];
	ld.global.f64 	%fd65, [%rd16+40];
	add.f64 	%fd66, %fd64, %fd65;
	st.global.f64 	[%rd17+40], %fd66;
	ld.global.f64 	%fd67, [%rd15+48];
	ld.global.f64 	%fd68, [%rd16+48];
	add.f64 	%fd69, %fd67, %fd68;
	st.global.f64 	[%rd17+48], %fd69;
	ld.global.f64 	%fd70, [%rd15+56];
	ld.global.f64 	%fd71, [%rd16+56];
	add.f64 	%fd72, %fd70, %fd71;
	st.global.f64 	[%rd17+56], %fd72;
	add.s32 	%r34, %r34, 8;
$L__BB2_7:
	setp.eq.s32 	%p6, %r10, 0;
	@%p6 bra 	$L__BB2_13;
	and.b32  	%r13, %r22, 3;
	setp.lt.u32 	%p7, %r10, 4;
	@%p7 bra 	$L__BB2_10;
	add.s32 	%r30, %r34, %r1;
	mul.wide.s32 	%rd18, %r30, 8;
	add.s64 	%rd19, %rd3, %rd18;
	ld.global.f64 	%fd73, [%rd19];
	add.s64 	%rd20, %rd2, %rd18;
	ld.global.f64 	%fd74, [%rd20];
	add.f64 	%fd75, %fd73, %fd74;
	add.s64 	%rd21, %rd1, %rd18;
	st.global.f64 	[%rd21], %fd75;
	ld.global.f64 	%fd76, [%rd19+8];
	ld.global.f64 	%fd77, [%rd20+8];
	add.f64 	%fd78, %fd76, %fd77;
	st.global.f64 	[%rd21+8], %fd78;
	ld.global.f64 	%fd79, [%rd19+16];
	ld.global.f64 	%fd80, [%rd20+16];
	add.f64 	%fd81, %fd79, %fd80;
	st.global.f64 	[%rd21+16], %fd81;
	ld.global.f64 	%fd82, [%rd19+24];
	ld.global.f64 	%fd83, [%rd20+24];
	add.f64 	%fd84, %fd82, %fd83;
	st.global.f64 	[%rd21+24], %fd84;
	add.s32 	%r34, %r34, 4;
$L__BB2_10:
	setp.eq.s32 	%p8, %r13, 0;
	@%p8 bra 	$L__BB2_13;
	add.s32 	%r37, %r34, %r1;
	neg.s32 	%r36, %r13;
$L__BB2_12:
	.pragma "nounroll";
	mul.wide.s32 	%rd22, %r37, 8;
	add.s64 	%rd23, %rd1, %rd22;
	add.s64 	%rd24, %rd2, %rd22;
	add.s64 	%rd25, %rd3, %rd22;
	ld.global.f64 	%fd85, [%rd25];
	ld.global.f64 	%fd86, [%rd24];
	add.f64 	%fd87, %fd85, %fd86;
	st.global.f64 	[%rd23], %fd87;
	add.s32 	%r37, %r37, 1;
	add.s32 	%r36, %r36, 1;
	setp.ne.s32 	%p9, %r36, 0;
	@%p9 bra 	$L__BB2_12;
$L__BB2_13:
	ret;

}


// ===== COMPILED SASS (sm_100) =====

	.target	sm_100

	.elftype	@"ET_EXEC"


//--------------------- .note.nv.tkinfo           --------------------------
	.section	.note.nv.tkinfo,"",@"SHT_NOTE"
	.sectionflags	@"SHF_NOTE_NV_TKINFO"
	.tkinfo
        /*0018*/ 	.word	0x00000002
        /*0030*/ 	.string	""
        /*0030*/ 	.string	"ptxas"
        /*0030*/ 	.string	"Cuda compilation tools, release 13.0, V13.0.88"
        /*0030*/ 	.string	"Build cuda_13.0.r13.0/compiler.36424714_0"
        /*0030*/ 	.string	"-arch sm_100 -m 64 "



//--------------------- .note.nv.cuinfo           --------------------------
	.section	.note.nv.cuinfo,"",@"SHT_NOTE"
	.sectionflags	@"SHF_NOTE_NV_CUINFO"
        /*0018*/ 	.short	0x0002
        /*001a*/ 	.short	0x0064
        /*001c*/ 	.short	0x0082
	.zero		2


//--------------------- .nv.info                  --------------------------
	.section	.nv.info,"",@"SHT_CUDA_INFO"
	.align	4


	//----- nvinfo : EIATTR_REGCOUNT
	.align		4
        /*0000*/ 	.byte	0x04, 0x2f
        /*0002*/ 	.short	(.L_1 - .L_0)
	.align		4
.L_0:
        /*0004*/ 	.word	index@(_Z6matAddPdS_S_i)
        /*0008*/ 	.word	0x0000000e


	//----- nvinfo : EIATTR_FRAME_SIZE
	.align		4
.L_1:
        /*000c*/ 	.byte	0x04, 0x11
        /*000e*/ 	.short	(.L_3 - .L_2)
	.align		4
.L_2:
        /*0010*/ 	.word	index@(_Z6matAddPdS_S_i)
        /*0014*/ 	.word	0x00000000


	//----- nvinfo : EIATTR_REGCOUNT
	.align		4
.L_3:
        /*0018*/ 	.byte	0x04, 0x2f
        /*001a*/ 	.short	(.L_5 - .L_4)
	.align		4
.L_4:
        /*001c*/ 	.word	index@(_Z9matAddColPdS_S_ii)
        /*0020*/ 	.word	0x0000001e


	//----- nvinfo : EIATTR_FRAME_SIZE
	.align		4
.L_5:
        /*0024*/ 	.byte	0x04, 0x11
        /*0026*/ 	.short	(.L_7 - .L_6)
	.align		4
.L_6:
        /*0028*/ 	.word	index@(_Z9matAddColPdS_S_ii)
        /*002c*/ 	.word	0x00000000


	//----- nvinfo : EIATTR_REGCOUNT
	.align		4
.L_7:
        /*0030*/ 	.byte	0x04, 0x2f
        /*0032*/ 	.short	(.L_9 - .L_8)
	.align		4
.L_8:
        /*0034*/ 	.word	index@(_Z9matAddRowPdS_S_ii)
        /*0038*/ 	.word	0x0000001a


	//----- nvinfo : EIATTR_FRAME_SIZE
	.align		4
.L_9:
        /*003c*/ 	.byte	0x04, 0x11
        /*003e*/ 	.short	(.L_11 - .L_10)
	.align		4
.L_10:
        /*0040*/ 	.word	index@(_Z9matAddRowPdS_S_ii)
        /*0044*/ 	.word	0x00000000


	//----- nvinfo : EIATTR_MIN_STACK_SIZE
	.align		4
.L_11:
        /*0048*/ 	.byte	0x04, 0x12
        /*004a*/ 	.short	(.L_13 - .L_12)
	.align		4
.L_12:
        /*004c*/ 	.word	index@(_Z9matAddRowPdS_S_ii)
        /*0050*/ 	.word	0x00000000


	//----- nvinfo : EIATTR_MIN_STACK_SIZE
	.align		4
.L_13:
        /*0054*/ 	.byte	0x04, 0x12
        /*0056*/ 	.short	(.L_15 - .L_14)
	.align		4
.L_14:
        /*0058*/ 	.word	index@(_Z9matAddColPdS_S_ii)
        /*005c*/ 	.word	0x00000000


	//----- nvinfo : EIATTR_MIN_STACK_SIZE
	.align		4
.L_15:
        /*0060*/ 	.byte	0x04, 0x12
        /*0062*/ 	.short	(.L_17 - .L_16)
	.align		4
.L_16:
        /*0064*/ 	.word	index@(_Z6matAddPdS_S_i)
        /*0068*/ 	.word	0x00000000
.L_17:


//--------------------- .nv.compat                --------------------------
	.section	.nv.compat,"",@"SHT_CUDA_COMPAT_INFO"
	.align	4
        /*0000*/ 	.byte	0x02, 0x09, 0x00, 0x00, 0x02, 0x02, 0x01, 0x00, 0x02, 0x05, 0x05, 0x00, 0x03, 0x07, 0x01, 0x01
        /*0010*/ 	.byte	0x02, 0x03, 0x00, 0x00, 0x02, 0x06, 0x01, 0x00, 0x04, 0x0b, 0x08, 0x00, 0x01, 0x00, 0x00, 0x00
        /*0020*/ 	.byte	0x00, 0x00, 0x00, 0x00


//--------------------- .nv.info._Z9matAddRowPdS_S_ii --------------------------
	.section	.nv.info._Z9matAddRowPdS_S_ii,"",@"SHT_CUDA_INFO"
	.sectionflags	@""
	.align	4


	//----- nvinfo : EIATTR_CUDA_API_VERSION
	.align		4
        /*0000*/ 	.byte	0x04, 0x37
        /*0002*/ 	.short	(.L_19 - .L_18)
.L_18:
        /*0004*/ 	.word	0x00000082


	//----- nvinfo : EIATTR_KPARAM_INFO
	.align		4
.L_19:
        /*0008*/ 	.byte	0x04, 0x17
        /*000a*/ 	.short	(.L_21 - .L_20)
.L_20:
        /*000c*/ 	.word	0x00000000
        /*0010*/ 	.short	0x0004
        /*0012*/ 	.short	0x001c
        /*0014*/ 	.byte	0x00, 0xf0, 0x11, 0x00


	//----- nvinfo : EIATTR_KPARAM_INFO
	.align		4
.L_21:
        /*0018*/ 	.byte	0x04, 0x17
        /*001a*/ 	.short	(.L_23 - .L_22)
.L_22:
        /*001c*/ 	.word	0x00000000
        /*0020*/ 	.short	0x0003
        /*0022*/ 	.short	0x0018
        /*0024*/ 	.byte	0x00, 0xf0, 0x11, 0x00


	//----- nvinfo : EIATTR_KPARAM_INFO
	.align		4
.L_23:
        /*0028*/ 	.byte	0x04, 0x17
        /*002a*/ 	.short	(.L_25 - .L_24)
.L_24:
        /*002c*/ 	.word	0x00000000
        /*0030*/ 	.short	0x0002
        /*0032*/ 	.short	0x0010
        /*0034*/ 	.byte	0x00, 0xf5, 0x21, 0x00


	//----- nvinfo : EIATTR_KPARAM_INFO
	.align		4
.L_25:
        /*0038*/ 	.byte	0x04, 0x17
        /*003a*/ 	.short	(.L_27 - .L_26)
.L_26:
        /*003c*/ 	.word	0x00000000
        /*0040*/ 	.short	0x0001
        /*0042*/ 	.short	0x0008
        /*0044*/ 	.byte	0x00, 0xf5, 0x21, 0x00


	//----- nvinfo : EIATTR_KPARAM_INFO
	.align		4
.L_27:
        /*0048*/ 	.byte	0x04, 0x17
        /*004a*/ 	.short	(.L_29 - .L_28)
.L_28:
        /*004c*/ 	.word	0x00000000
        /*0050*/ 	.short	0x0000
        /*0052*/ 	.short	0x0000
        /*0054*/ 	.byte	0x00, 0xf5, 0x21, 0x00


	//----- nvinfo : EIATTR_SPARSE_MMA_MASK
	.align		4
.L_29:
        /*0058*/ 	.byte	0x03, 0x50
        /*005a*/ 	.short	0x0000


	//----- nvinfo : EIATTR_MAXREG_COUNT
	.align		4
        /*005c*/ 	.byte	0x03, 0x1b
        /*005e*/ 	.short	0x00ff


	//----- nvinfo : EIATTR_MERCURY_ISA_VERSION
	.align		4
        /*0060*/ 	.byte	0x03, 0x5f
        /*0062*/ 	.short	0x0101


	//----- nvinfo : EIATTR_VRC_CTA_INIT_COUNT
	.align		4
        /*0064*/ 	.byte	0x02, 0x4a
	.zero		1
	.zero		1


	//----- nvinfo : EIATTR_EXIT_INSTR_OFFSETS
	.align		4
        /*0068*/ 	.byte	0x04, 0x1c
        /*006a*/ 	.short	(.L_31 - .L_30)


	//   ....[0]....
.L_30:
        /*006c*/ 	.word	0x00000060


	//   ....[1]....
        /*0070*/ 	.word	0x00000670


	//   ....[2]....
        /*0074*/ 	.word	0x00000940


	//   ....[3]....
        /*0078*/ 	.word	0x00000b10


	//   ....[4]....
        /*007c*/ 	.word	0x00000c20


	//----- nvinfo : EIATTR_CBANK_PARAM_SIZE
	.align		4
.L_31:
        /*0080*/ 	.byte	0x03, 0x19
        /*0082*/ 	.short	0x0020


	//----- nvinfo : EIATTR_PARAM_CBANK
	.align		4
        /*0084*/ 	.byte	0x04, 0x0a
        /*0086*/ 	.short	(.L_33 - .L_32)
	.align		4
.L_32:
        /*0088*/ 	.word	index@(.nv.constant0._Z9matAddRowPdS_S_ii)
        /*008c*/ 	.short	0x0380
        /*008e*/ 	.short	0x0020


	//----- nvinfo : EIATTR_SW_WAR
	.align		4
.L_33:
        /*0090*/ 	.byte	0x04, 0x36
        /*0092*/ 	.short	(.L_35 - .L_34)
.L_34:
        /*0094*/ 	.word	0x00000008
.L_35:


//--------------------- .nv.info._Z9matAddColPdS_S_ii --------------------------
	.section	.nv.info._Z9matAddColPdS_S_ii,"",@"SHT_CUDA_INFO"
	.sectionflags	@""
	.align	4


	//----- nvinfo : EIATTR_CUDA_API_VERSION
	.align		4
        /*0000*/ 	.byte	0x04, 0x37
        /*0002*/ 	.short	(.L_37 - .L_36)
.L_36:
        /*0004*/ 	.word	0x00000082


	//----- nvinfo : EIATTR_KPARAM_INFO
	.align		4
.L_37:
        /*0008*/ 	.byte	0x04, 0x17
        /*000a*/ 	.short	(.L_39 - .L_38)
.L_38:
        /*000c*/ 	.word	0x00000000
        /*0010*/ 	.short	0x0004
        /*0012*/ 	.short	0x001c
        /*0014*/ 	.byte	0x00, 0xf0, 0x11, 0x00


	//----- nvinfo : EIATTR_KPARAM_INFO
	.align		4
.L_39:
        /*0018*/ 	.byte	0x04, 0x17
        /*001a*/ 	.short	(.L_41 - .L_40)
.L_40:
        /*001c*/ 	.word	0x00000000
        /*0020*/ 	.short	0x0003
        /*0022*/ 	.short	0x0018
        /*0024*/ 	.byte	0x00, 0xf0, 0x11, 0x00


	//----- nvinfo : EIATTR_KPARAM_INFO
	.align		4
.L_41:
        /*0028*/ 	.byte	0x04, 0x17
        /*002a*/ 	.short	(.L_43 - .L_42)
.L_42:
        /*002c*/ 	.word	0x00000000
        /*0030*/ 	.short	0x0002
        /*0032*/ 	.short	0x0010
        /*0034*/ 	.byte	0x00, 0xf5, 0x21, 0x00


	//----- nvinfo : EIATTR_KPARAM_INFO
	.align		4
.L_43:
        /*0038*/ 	.byte	0x04, 0x17
        /*003a*/ 	.short	(.L_45 - .L_44)
.L_44:
        /*003c*/ 	.word	0x00000000
        /*0040*/ 	.short	0x0001
        /*0042*/ 	.short	0x0008
        /*0044*/ 	.byte	0x00, 0xf5, 0x21, 0x00


	//----- nvinfo : EIATTR_KPARAM_INFO
	.align		4
.L_45:
        /*0048*/ 	.byte	0x04, 0x17
        /*004a*/ 	.short	(.L_47 - .L_46)
.L_46:
        /*004c*/ 	.word	0x00000000
        /*0050*/ 	.short	0x0000
        /*0052*/ 	.short	0x0000
        /*0054*/ 	.byte	0x00, 0xf5, 0x21, 0x00


	//----- nvinfo : EIATTR_SPARSE_MMA_MASK
	.align		4
.L_47:
        /*0058*/ 	.byte	0x03, 0x50
        /*005a*/ 	.short	0x0000


	//----- nvinfo : EIATTR_MAXREG_COUNT
	.align		4
        /*005c*/ 	.byte	0x03, 0x1b
        /*005e*/ 	.short	0x00ff


	//----- nvinfo : EIATTR_MERCURY_ISA_VERSION
	.align		4
        /*0060*/ 	.byte	0x03, 0x5f
        /*0062*/ 	.short	0x0101


	//----- nvinfo : EIATTR_VRC_CTA_INIT_COUNT
	.align		4
        /*0064*/ 	.byte	0x02, 0x4a
	.zero		1
	.zero		1


	//----- nvinfo : EIATTR_EXIT_INSTR_OFFSETS
	.align		4
        /*0068*/ 	.byte	0x04, 0x1c
        /*006a*/ 	.short	(.L_49 - .L_48)


	//   ....[0]....
.L_48:
        /*006c*/ 	.word	0x00000060


	//   ....[1]....
        /*0070*/ 	.word	0x00000890


	//   ....[2]....
        /*0074*/ 	.word	0x00000cc0


	//   ....[3]....
        /*0078*/ 	.word	0x00000f30


	//   ....[4]....
        /*007c*/ 	.word	0x00001050


	//----- nvinfo : EIATTR_CBANK_PARAM_SIZE
	.align		4
.L_49:
        /*0080*/ 	.byte	0x03, 0x19
        /*0082*/ 	.short	0x0020


	//----- nvinfo : EIATTR_PARAM_CBANK
	.align		4
        /*0084*/ 	.byte	0x04, 0x0a
        /*0086*/ 	.short	(.L_51 - .L_50)
	.align		4
.L_50:
        /*0088*/ 	.word	index@(.nv.constant0._Z9matAddColPdS_S_ii)
        /*008c*/ 	.short	0x0380
        /*008e*/ 	.short	0x0020


	//----- nvinfo : EIATTR_SW_WAR
	.align		4
.L_51:
        /*0090*/ 	.byte	0x04, 0x36
        /*0092*/ 	.short	(.L_53 - .L_52)
.L_52:
        /*0094*/ 	.word	0x00000008
.L_53:


//--------------------- .nv.info._Z6matAddPdS_S_i --------------------------
	.section	.nv.info._Z6matAddPdS_S_i,"",@"SHT_CUDA_INFO"
	.sectionflags	@""
	.align	4


	//----- nvinfo : EIATTR_CUDA_API_VERSION
	.align		4
        /*0000*/ 	.byte	0x04, 0x37
        /*0002*/ 	.short	(.L_55 - .L_54)
.L_54:
        /*0004*/ 	.word	0x00000082


	//----- nvinfo : EIATTR_KPARAM_INFO
	.align		4
.L_55:
        /*0008*/ 	.byte	0x04, 0x17
        /*000a*/ 	.short	(.L_57 - .L_56)
.L_56:
        /*000c*/ 	.word	0x00000000
        /*0010*/ 	.short	0x0003
        /*0012*/ 	.short	0x0018
        /*0014*/ 	.byte	0x00, 0xf0, 0x11, 0x00


	//----- nvinfo : EIATTR_KPARAM_INFO
	.align		4
.L_57:
        /*0018*/ 	.byte	0x04, 0x17
        /*001a*/ 	.short	(.L_59 - .L_58)
.L_58:
        /*001c*/ 	.word	0x00000000
        /*0020*/ 	.short	0x0002
        /*0022*/ 	.short	0x0010
        /*0024*/ 	.byte	0x00, 0xf5, 0x21, 0x00


	//----- nvinfo : EIATTR_KPARAM_INFO
	.align		4
.L_59:
        /*0028*/ 	.byte	0x04, 0x17
        /*002a*/ 	.short	(.L_61 - .L_60)
.L_60:
        /*002c*/ 	.word	0x00000000
        /*0030*/ 	.short	0x0001
        /*0032*/ 	.short	0x0008
        /*0034*/ 	.byte	0x00, 0xf5, 0x21, 0x00


	//----- nvinfo : EIATTR_KPARAM_INFO
	.align		4
.L_61:
        /*0038*/ 	.byte	0x04, 0x17
        /*003a*/ 	.short	(.L_63 - .L_62)
.L_62:
        /*003c*/ 	.word	0x00000000
        /*0040*/ 	.short	0x0000
        /*0042*/ 	.short	0x0000
        /*0044*/ 	.byte	0x00, 0xf5, 0x21, 0x00


	//----- nvinfo : EIATTR_SPARSE_MMA_MASK
	.align		4
.L_63:
        /*0048*/ 	.byte	0x03, 0x50
        /*004a*/ 	.short	0x0000


	//----- nvinfo : EIATTR_MAXREG_COUNT
	.align		4
        /*004c*/ 	.byte	0x03, 0x1b
        /*004e*/ 	.short	0x00ff


	//----- nvinfo : EIATTR_MERCURY_ISA_VERSION
	.align		4
        /*0050*/ 	.byte	0x03, 0x5f
        /*0052*/ 	.short	0x0101


	//----- nvinfo : EIATTR_VRC_CTA_INIT_COUNT
	.align		4
        /*0054*/ 	.byte	0x02, 0x4a
	.zero		1
	.zero		1


	//----- nvinfo : EIATTR_EXIT_INSTR_OFFSETS
	.align		4
        /*0058*/ 	.byte	0x04, 0x1c
        /*005a*/ 	.short	(.L_65 - .L_64)


	//   ....[0]....
.L_64:
        /*005c*/ 	.word	0x00000070


	//   ....[1]....
        /*0060*/ 	.word	0x00000130


	//----- nvinfo : EIATTR_CBANK_PARAM_SIZE
	.align		4
.L_65:
        /*0064*/ 	.byte	0x03, 0x19
        /*0066*/ 	.short	0x001c


	//----- nvinfo : EIATTR_PARAM_CBANK
	.align		4
        /*0068*/ 	.byte	0x04, 0x0a
        /*006a*/ 	.short	(.L_67 - .L_66)
	.align		4
.L_66:
        /*006c*/ 	.word	index@(.nv.constant0._Z6matAddPdS_S_i)
        /*0070*/ 	.short	0x0380
        /*0072*/ 	.short	0x001c


	//----- nvinfo : EIATTR_SW_WAR
	.align		4
.L_67:
        /*0074*/ 	.byte	0x04, 0x36
        /*0076*/ 	.short	(.L_69 - .L_68)
.L_68:
        /*0078*/ 	.word	0x00000008
.L_69:


//--------------------- .nv.callgraph             --------------------------
	.section	.nv.callgraph,"",@"SHT_CUDA_CALLGRAPH"
	.align	4
	.sectionentsize	8
	.align		4
        /*0000*/ 	.word	0x00000000
	.align		4
        /*0004*/ 	.word	0xffffffff
	.align		4
        /*0008*/ 	.word	0x00000000
	.align		4
        /*000c*/ 	.word	0xfffffffe
	.align		4
        /*0010*/ 	.word	0x00000000
	.align		4
        /*0014*/ 	.word	0xfffffffd
	.align		4
        /*0018*/ 	.word	0x00000000
	.align		4
        /*001c*/ 	.word	0xfffffffc


//--------------------- .text._Z9matAddRowPdS_S_ii --------------------------
	.section	.text._Z9matAddRowPdS_S_ii,"ax",@progbits
	.align	128
        .global         _Z9matAddRowPdS_S_ii
        .type           _Z9matAddRowPdS_S_ii,@function
        .size           _Z9matAddRowPdS_S_ii,(.L_x_13 - _Z9matAddRowPdS_S_ii)
        .other          _Z9matAddRowPdS_S_ii,@"STO_CUDA_ENTRY STV_DEFAULT"
_Z9matAddRowPdS_S_ii:
.text._Z9matAddRowPdS_S_ii:
[----:B------:R-:W-:Y:S08]  /*0000*/  LDC R1, c[0x0][0x37c] ;  /* 0x0000df00ff017b82 */ /* 0x000ff00000000800 */
[----:B------:R-:W0:Y:S01]  /*0010*/  LDC.64 R4, c[0x0][0x398] ;  /* 0x0000e600ff047b82 */ /* 0x000e220000000a00 */
[----:B------:R-:W1:Y:S07]  /*0020*/  S2R R0, SR_TID.X ;  /* 0x0000000000007919 */ /* 0x000e6e0000002100 */
[----:B------:R-:W2:Y:S08]  /*0030*/  LDC R3, c[0x0][0x360] ;  /* 0x0000d800ff037b82 */ /* 0x000eb00000000800 */
[----:B------:R-:W3:Y:S01]  /*0040*/  S2UR UR4, SR_CTAID.X ;  /* 0x00000000000479c3 */ /* 0x000ee20000002500 */
[----:B0-----:R-:W-:-:S13]  /*0050*/  ISETP.GE.AND P0, PT, R5, 0x1, PT ;  /* 0x000000010500780c */ /* 0x001fda0003f06270 */
[----:B-123--:R-:W-:Y:S05]  /*0060*/  @!P0 EXIT ;  /* 0x000000000000894d */ /* 0x00efea0003800000 */
[----:B------:R-:W-:Y:S01]  /*0070*/  ISETP.GE.U32.AND P1, PT, R5, 0x10, PT ;  /* 0x000000100500780c */ /* 0x000fe20003f26070 */
[----:B------:R-:W-:Y:S01]  /*0080*/  IMAD R3, R3, UR4, R0 ;  /* 0x0000000403037c24 */ /* 0x000fe2000f8e0200 */
[----:B------:R-:W-:Y:S01]  /*0090*/  LOP3.LUT R20, R5, 0xf, RZ, 0xc0, !PT ;  /* 0x0000000f05147812 */ /* 0x000fe200078ec0ff */
[----:B------:R-:W0:Y:S02]  /*00a0*/  LDCU.64 UR12, c[0x0][0x358] ;  /* 0x00006b00ff0c77ac */ /* 0x000e240008000a00 */
[----:B------:R-:W-:Y:S02]  /*00b0*/  IMAD R0, R3, R4, RZ ;  /* 0x0000000403007224 */ /* 0x000fe400078e02ff */
[----:B------:R-:W-:Y:S01]  /*00c0*/  HFMA2 R3, -RZ, RZ, 0, 0 ;  /* 0x00000000ff037431 */ /* 0x000fe200000001ff */
[----:B------:R-:W-:-:S05]  /*00d0*/  ISETP.NE.AND P0, PT, R20, RZ, PT ;  /* 0x000000ff1400720c */ /* 0x000fca0003f05270 */
[----:B------:R-:W-:Y:S08]  /*00e0*/  @!P1 BRA `(.L_x_0) ;  /* 0x0000000400609947 */ /* 0x000ff00003800000 */
[----:B------:R-:W1:Y:S01]  /*00f0*/  LDCU.128 UR4, c[0x0][0x380] ;  /* 0x00007000ff0477ac */ /* 0x000e620008000c00 */
[----:B------:R-:W-:Y:S02]  /*0100*/  LOP3.LUT R3, R5, 0x7ffffff0, RZ, 0xc0, !PT ;  /* 0x7ffffff005037812 */ /* 0x000fe400078ec0ff */
[----:B------:R-:W-:Y:S01]  /*0110*/  MOV R2, R0 ;  /* 0x0000000000027202 */ /* 0x000fe20000000f00 */
[----:B------:R-:W2:Y:S02]  /*0120*/  LDCU.64 UR10, c[0x0][0x390] ;  /* 0x00007200ff0a77ac */ /* 0x000ea40008000a00 */
[----:B------:R-:W-:Y:S01]  /*0130*/  IMAD.MOV R4, RZ, RZ, -R3 ;  /* 0x000000ffff047224 */ /* 0x000fe200078e0a03 */
[----:B-1----:R-:W-:Y:S02]  /*0140*/  UIADD3 UR8, UP0, UPT, UR4, 0x40, URZ ;  /* 0x0000004004087890 */ /* 0x002fe4000ff1e0ff */
[----:B------:R-:W-:Y:S02]  /*0150*/  UIADD3 UR6, UP1, UPT, UR6, 0x40, URZ ;  /* 0x0000004006067890 */ /* 0x000fe4000ff3e0ff */
[----:B--2---:R-:W-:-:S02]  /*0160*/  UIADD3 UR4, UP2, UPT, UR10, 0x40, URZ ;  /* 0x000000400a047890 */ /* 0x004fc4000ff5e0ff */
[----:B------:R-:W-:Y:S02]  /*0170*/  UIADD3.X UR9, UPT, UPT, URZ, UR5, URZ, UP0, !UPT ;  /* 0x00000005ff097290 */ /* 0x000fe400087fe4ff */
[----:B------:R-:W-:Y:S02]  /*0180*/  UIADD3.X UR7, UPT, UPT, URZ, UR7, URZ, UP1, !UPT ;  /* 0x00000007ff077290 */ /* 0x000fe40008ffe4ff */
[----:B------:R-:W-:-:S12]  /*0190*/  UIADD3.X UR5, UPT, UPT, URZ, UR11, URZ, UP2, !UPT ;  /* 0x0000000bff057290 */ /* 0x000fd800097fe4ff */
.L_x_1:
[----:B------:R-:W-:Y:S01]  /*01a0*/  MOV R8, UR8 ;  /* 0x0000000800087c02 */ /* 0x000fe20008000f00 */
[----:B------:R-:W-:Y:S01]  /*01b0*/  IMAD.U32 R9, RZ, RZ, UR9 ;  /* 0x00000009ff097e24 */ /* 0x000fe2000f8e00ff */
[----:B------:R-:W-:Y:S01]  /*01c0*/  MOV R6, UR6 ;  /* 0x0000000600067c02 */ /* 0x000fe20008000f00 */
[----:B------:R-:W-:Y:S02]  /*01d0*/  IMAD.U32 R7, RZ, RZ, UR7 ;  /* 0x00000007ff077e24 */ /* 0x000fe4000f8e00ff */
[----:B------:R-:W-:-:S04]  /*01e0*/  IMAD.WIDE R8, R2, 0x8, R8 ;  /* 0x0000000802087825 */ /* 0x000fc800078e0208 */
[----:B------:R-:W-:Y:S01]  /*01f0*/  IMAD.WIDE R6, R2, 0x8, R6 ;  /* 0x0000000802067825 */ /* 0x000fe200078e0206 */
[----:B0---4-:R-:W2:Y:S04]  /*0200*/  LDG.E.64 R10, desc[UR12][R8.64+-0x40] ;  /* 0xffffc00c080a7981 */ /* 0x011ea8000c1e1b00 */
[----:B------:R-:W2:Y:S01]  /*0210*/  LDG.E.64 R12, desc[UR12][R6.64+-0x40] ;  /* 0xffffc00c060c7981 */ /* 0x000ea2000c1e1b00 */
[----:B------:R-:W-:Y:S01]  /*0220*/  MOV R14, UR4 ;  /* 0x00000004000e7c02 */ /* 0x000fe20008000f00 */
[----:B------:R-:W-:Y:S01]  /*0230*/  IMAD.U32 R15, RZ, RZ, UR5 ;  /* 0x00000005ff0f7e24 */ /* 0x000fe2000f8e00ff */
[----:B--2---:R-:W-:-:S03]  /*0240*/  DADD R12, R10, R12 ;  /* 0x000000000a0c7229 */ /* 0x004fc6000000000c */
[----:B------:R-:W-:-:S05]  /*0250*/  IMAD.WIDE R10, R2, 0x8, R14 ;  /* 0x00000008020a7825 */ /* 0x000fca00078e020e */
[----:B------:R0:W-:Y:S04]  /*0260*/  STG.E.64 desc[UR12][R10.64+-0x40], R12 ;  /* 0xffffc00c0a007986 */ /* 0x0001e8000c101b0c */
[----:B------:R-:W2:Y:S04]  /*0270*/  LDG.E.64 R14, desc[UR12][R8.64+-0x38] ;  /* 0xffffc80c080e7981 */ /* 0x000ea8000c1e1b00 */
[----:B------:R-:W2:Y:S02]  /*0280*/  LDG.E.64 R16, desc[UR12][R6.64+-0x38] ;  /* 0xffffc80c06107981 */ /* 0x000ea4000c1e1b00 */
[----:B--2---:R-:W-:-:S07]  /*0290*/  DADD R14, R14, R16 ;  /* 0x000000000e0e7229 */ /* 0x004fce0000000010 */
[----:B------:R1:W-:Y:S04]  /*02a0*/  STG.E.64 desc[UR12][R10.64+-0x38], R14 ;  /* 0xffffc80e0a007986 */ /* 0x0003e8000c101b0c */
[----:B------:R-:W2:Y:S04]  /*02b0*/  LDG.E.64 R16, desc[UR12][R8.64+-0x30] ;  /* 0xffffd00c08107981 */ /* 0x000ea8000c1e1b00 */
[----:B------:R-:W2:Y:S02]  /*02c0*/  LDG.E.64 R18, desc[UR12][R6.64+-0x30] ;  /* 0xffffd00c06127981 */ /* 0x000ea4000c1e1b00 */
[----:B--2---:R-:W-:-:S07]  /*02d0*/  DADD R16, R16, R18 ;  /* 0x0000000010107229 */ /* 0x004fce0000000012 */
[----:B------:R2:W-:Y:S04]  /*02e0*/  STG.E.64 desc[UR12][R10.64+-0x30], R16 ;  /* 0xffffd0100a007986 */ /* 0x0005e8000c101b0c */
[----:B------:R-:W3:Y:S04]  /*02f0*/  LDG.E.64 R18, desc[UR12][R8.64+-0x28] ;  /* 0xffffd80c08127981 */ /* 0x000ee8000c1e1b00 */
[----:B------:R-:W3:Y:S02]  /*0300*/  LDG.E.64 R22, desc[UR12][R6.64+-0x28] ;  /* 0xffffd80c06167981 */ /* 0x000ee4000c1e1b00 */
[----:B---3--:R-:W-:-:S07]  /*0310*/  DADD R18, R18, R22 ;  /* 0x0000000012127229 */ /* 0x008fce0000000016 */
[----:B------:R3:W-:Y:S04]  /*0320*/  STG.E.64 desc[UR12][R10.64+-0x28], R18 ;  /* 0xffffd8120a007986 */ /* 0x0007e8000c101b0c */
[----:B0-----:R-:W4:Y:S04]  /*0330*/  LDG.E.64 R12, desc[UR12][R8.64+-0x20] ;  /* 0xffffe00c080c7981 */ /* 0x001f28000c1e1b00 */
[----:B------:R-:W4:Y:S02]  /*0340*/  LDG.E.64 R22, desc[UR12][R6.64+-0x20] ;  /* 0xffffe00c06167981 */ /* 0x000f24000c1e1b00 */
[----:B----4-:R-:W-:-:S07]  /*0350*/  DADD R12, R12, R22 ;  /* 0x000000000c0c7229 */ /* 0x010fce0000000016 */
[----:B------:R0:W-:Y:S04]  /*0360*/  STG.E.64 desc[UR12][R10.64+-0x20], R12 ;  /* 0xffffe00c0a007986 */ /* 0x0001e8000c101b0c */
[----:B-1----:R-:W4:Y:S04]  /*0370*/  LDG.E.64 R14, desc[UR12][R8.64+-0x18] ;  /* 0xffffe80c080e7981 */ /* 0x002f28000c1e1b00 */
[----:B------:R-:W4:Y:S02]  /*0380*/  LDG.E.64 R22, desc[UR12][R6.64+-0x18] ;  /* 0xffffe80c06167981 */ /* 0x000f24000c1e1b00 */
[----:B----4-:R-:W-:-:S07]  /*0390*/  DADD R14, R14, R22 ;  /* 0x000000000e0e7229 */ /* 0x010fce0000000016 */
[----:B------:R1:W-:Y:S04]  /*03a0*/  STG.E.64 desc[UR12][R10.64+-0x18], R14 ;  /* 0xffffe80e0a007986 */ /* 0x0003e8000c101b0c */
[----:B--2---:R-:W2:Y:S04]  /*03b0*/  LDG.E.64 R16, desc[UR12][R8.64+-0x10] ;  /* 0xfffff00c08107981 */ /* 0x004ea8000c1e1b00 */
[----:B------:R-:W2:Y:S02]  /*03c0*/  LDG.E.64 R22, desc[UR12][R6.64+-0x10] ;  /* 0xfffff00c06167981 */ /* 0x000ea4000c1e1b00 */
[----:B--2---:R-:W-:-:S07]  /*03d0*/  DADD R16, R16, R22 ;  /* 0x0000000010107229 */ /* 0x004fce0000000016 */
[----:B------:R2:W-:Y:S04]  /*03e0*/  STG.E.64 desc[UR12][R10.64+-0x10], R16 ;  /* 0xfffff0100a007986 */ /* 0x0005e8000c101b0c */
[----:B---3--:R-:W3:Y:S04]  /*03f0*/  LDG.E.64 R18, desc[UR12][R8.64+-0x8] ;  /* 0xfffff80c08127981 */ /* 0x008ee8000c1e1b00 */
        /* <DEDUP_REMOVED lines=23> */
[----:B-1----:R-:W5:Y:S04]  /*0570*/  LDG.E.64 R14, desc[UR12][R8.64+0x28] ;  /* 0x0000280c080e7981 */ /* 0x002f68000c1e1b00 */
[----:B------:R-:W5:Y:S02]  /*0580*/  LDG.E.64 R22, desc[UR12][R6.64+0x28] ;  /* 0x0000280c06167981 */ /* 0x000f64000c1e1b00 */
[----:B-----5:R-:W-:-:S07]  /*0590*/  DADD R14, R14, R22 ;  /* 0x000000000e0e7229 */ /* 0x020fce0000000016 */
[----:B------:R4:W-:Y:S04]  /*05a0*/  STG.E.64 desc[UR12][R10.64+0x28], R14 ;  /* 0x0000280e0a007986 */ /* 0x0009e8000c101b0c */
[----:B--2---:R-:W2:Y:S04]  /*05b0*/  LDG.E.64 R16, desc[UR12][R8.64+0x30] ;  /* 0x0000300c08107981 */ /* 0x004ea8000c1e1b00 */
[----:B------:R-:W2:Y:S01]  /*05c0*/  LDG.E.64 R22, desc[UR12][R6.64+0x30] ;  /* 0x0000300c06167981 */ /* 0x000ea2000c1e1b00 */
[----:B------:R-:W-:Y:S01]  /*05d0*/  IADD3 R4, PT, PT, R4, 0x10, RZ ;  /* 0x0000001004047810 */ /* 0x000fe20007ffe0ff */
[----:B--2---:R-:W-:-:S07]  /*05e0*/  DADD R16, R16, R22 ;  /* 0x0000000010107229 */ /* 0x004fce0000000016 */
[----:B------:R4:W-:Y:S04]  /*05f0*/  STG.E.64 desc[UR12][R10.64+0x30], R16 ;  /* 0x000030100a007986 */ /* 0x0009e8000c101b0c */
[----:B---3--:R-:W2:Y:S04]  /*0600*/  LDG.E.64 R18, desc[UR12][R8.64+0x38] ;  /* 0x0000380c08127981 */ /* 0x008ea8000c1e1b00 */
[----:B------:R-:W2:Y:S01]  /*0610*/  LDG.E.64 R22, desc[UR12][R6.64+0x38] ;  /* 0x0000380c06167981 */ /* 0x000ea2000c1e1b00 */
[----:B------:R-:W-:Y:S01]  /*0620*/  ISETP.NE.AND P1, PT, R4, RZ, PT ;  /* 0x000000ff0400720c */ /* 0x000fe20003f25270 */
[----:B------:R-:W-:Y:S01]  /*0630*/  VIADD R2, R2, 0x10 ;  /* 0x0000001002027836 */ /* 0x000fe20000000000 */
[----:B--2---:R-:W-:-:S07]  /*0640*/  DADD R18, R18, R22 ;  /* 0x0000000012127229 */ /* 0x004fce0000000016 */
[----:B------:R4:W-:Y:S04]  /*0650*/  STG.E.64 desc[UR12][R10.64+0x38], R18 ;  /* 0x000038120a007986 */ /* 0x0009e8000c101b0c */
[----:B------:R-:W-:Y:S05]  /*0660*/  @P1 BRA `(.L_x_1) ;  /* 0xfffffff800cc1947 */ /* 0x000fea000383ffff */
.L_x_0:
[----:B0-----:R-:W-:Y:S05]  /*0670*/  @!P0 EXIT ;  /* 0x000000000000894d */ /* 0x001fea0003800000 */
[----:B------:R-:W-:Y:S02]  /*0680*/  ISETP.GE.U32.AND P0, PT, R20, 0x8, PT ;  /* 0x000000081400780c */ /* 0x000fe40003f06070 */
[----:B------:R-:W-:-:S04]  /*0690*/  LOP3.LUT R4, R5, 0x7, RZ, 0xc0, !PT ;  /* 0x0000000705047812 */ /* 0x000fc800078ec0ff */
[----:B------:R-:W-:-:S07]  /*06a0*/  ISETP.NE.AND P1, PT, R4, RZ, PT ;  /* 0x000000ff0400720c */ /* 0x000fce0003f25270 */
[----:B------:R-:W-:Y:S06]  /*06b0*/  @!P0 BRA `(.L_x_2) ;  /* 0x0000000000a08947 */ /* 0x000fec0003800000 */
[----:B------:R-:W0:Y:S01]  /*06c0*/  LDC.64 R6, c[0x0][0x380] ;  /* 0x0000e000ff067b82 */ /* 0x000e220000000a00 */
[----:B----4-:R-:W-:-:S07]  /*06d0*/  IADD3 R17, PT, PT, R0, R3, RZ ;  /* 0x0000000300117210 */ /* 0x010fce0007ffe0ff */
[----:B------:R-:W1:Y:S08]  /*06e0*/  LDC.64 R8, c[0x0][0x388] ;  /* 0x0000e200ff087b82 */ /* 0x000e700000000a00 */
[----:B------:R-:W2:Y:S01]  /*06f0*/  LDC.64 R14, c[0x0][0x390] ;  /* 0x0000e400ff0e7b82 */ /* 0x000ea20000000a00 */
[----:B0-----:R-:W-:-:S05]  /*0700*/  IMAD.WIDE R6, R17, 0x8, R6 ;  /* 0x0000000811067825 */ /* 0x001fca00078e0206 */
[----:B------:R-:W3:Y:S01]  /*0710*/  LDG.E.64 R10, desc[UR12][R6.64] ;  /* 0x0000000c060a7981 */ /* 0x000ee2000c1e1b00 */
[----:B-1----:R-:W-:-:S05]  /*0720*/  IMAD.WIDE R8, R17, 0x8, R8 ;  /* 0x0000000811087825 */ /* 0x002fca00078e0208 */
[----:B------:R-:W3:Y:S02]  /*0730*/  LDG.E.64 R12, desc[UR12][R8.64] ;  /* 0x0000000c080c7981 */ /* 0x000ee4000c1e1b00 */
[----:B---3--:R-:W-:Y:S01]  /*0740*/  DADD R12, R10, R12 ;  /* 0x000000000a0c7229 */ /* 0x008fe2000000000c */
[----:B--2---:R-:W-:-:S06]  /*0750*/  IMAD.WIDE R10, R17, 0x8, R14 ;  /* 0x00000008110a7825 */ /* 0x004fcc00078e020e */
        /* <DEDUP_REMOVED lines=25> */
[----:B---3--:R-:W2:Y:S04]  /*08f0*/  LDG.E.64 R18, desc[UR12][R6.64+0x38] ;  /* 0x0000380c06127981 */ /* 0x008ea8000c1e1b00 */
[----:B------:R-:W2:Y:S01]  /*0900*/  LDG.E.64 R20, desc[UR12][R8.64+0x38] ;  /* 0x0000380c08147981 */ /* 0x000ea2000c1e1b00 */
[----:B------:R-:W-:Y:S01]  /*0910*/  VIADD R3, R3, 0x8 ;  /* 0x0000000803037836 */ /* 0x000fe20000000000 */
[----:B--2---:R-:W-:-:S07]  /*0920*/  DADD R18, R18, R20 ;  /* 0x0000000012127229 */ /* 0x004fce0000000014 */
[----:B------:R0:W-:Y:S04]  /*0930*/  STG.E.64 desc[UR12][R10.64+0x38], R18 ;  /* 0x000038120a007986 */ /* 0x0001e8000c101b0c */
.L_x_2:
[----:B------:R-:W-:Y:S05]  /*0940*/  @!P1 EXIT ;  /* 0x000000000000994d */ /* 0x000fea0003800000 */
[----:B------:R-:W-:Y:S02]  /*0950*/  ISETP.GE.U32.AND P0, PT, R4, 0x4, PT ;  /* 0x000000040400780c */ /* 0x000fe40003f06070 */
[----:B------:R-:W-:-:S04]  /*0960*/  LOP3.LUT R2, R5, 0x3, RZ, 0xc0, !PT ;  /* 0x0000000305027812 */ /* 0x000fc800078ec0ff */
[----:B------:R-:W-:-:S07]  /*0970*/  ISETP.NE.AND P1, PT, R2, RZ, PT ;  /* 0x000000ff0200720c */ /* 0x000fce0003f25270 */
[----:B------:R-:W-:Y:S06]  /*0980*/  @!P0 BRA `(.L_x_3) ;  /* 0x0000000000608947 */ /* 0x000fec0003800000 */
[----:B------:R-:W1:Y:S01]  /*0990*/  LDC.64 R6, c[0x0][0x380] ;  /* 0x0000e000ff067b82 */ /* 0x000e620000000a00 */
[----:B0---4-:R-:W-:-:S07]  /*09a0*/  IADD3 R15, PT, PT, R0, R3, RZ ;  /* 0x00000003000f7210 */ /* 0x011fce0007ffe0ff */
[----:B------:R-:W0:Y:S08]  /*09b0*/  LDC.64 R4, c[0x0][0x388] ;  /* 0x0000e200ff047b82 */ /* 0x000e300000000a00 */
[----:B------:R-:W2:Y:S01]  /*09c0*/  LDC.64 R12, c[0x0][0x390] ;  /* 0x0000e400ff0c7b82 */ /* 0x000ea20000000a00 */
[----:B-1----:R-:W-:-:S05]  /*09d0*/  IMAD.WIDE R6, R15, 0x8, R6 ;  /* 0x000000080f067825 */ /* 0x002fca00078e0206 */
[----:B------:R-:W3:Y:S01]  /*09e0*/  LDG.E.64 R8, desc[UR12][R6.64] ;  /* 0x0000000c06087981 */ /* 0x000ee2000c1e1b00 */
[----:B0-----:R-:W-:-:S05]  /*09f0*/  IMAD.WIDE R4, R15, 0x8, R4 ;  /* 0x000000080f047825 */ /* 0x001fca00078e0204 */
        /* <DEDUP_REMOVED lines=12> */
[----:B------:R-:W2:Y:S04]  /*0ac0*/  LDG.E.64 R16, desc[UR12][R6.64+0x18] ;  /* 0x0000180c06107981 */ /* 0x000ea8000c1e1b00 */
[----:B------:R-:W2:Y:S01]  /*0ad0*/  LDG.E.64 R18, desc[UR12][R4.64+0x18] ;  /* 0x0000180c04127981 */ /* 0x000ea2000c1e1b00 */
[----:B------:R-:W-:Y:S01]  /*0ae0*/  VIADD R3, R3, 0x4 ;  /* 0x0000000403037836 */ /* 0x000fe20000000000 */
[----:B--2---:R-:W-:-:S07]  /*0af0*/  DADD R16, R16, R18 ;  /* 0x0000000010107229 */ /* 0x004fce0000000012 */
[----:B------:R1:W-:Y:S04]  /*0b00*/  STG.E.64 desc[UR12][R8.64+0x18], R16 ;  /* 0x0000181008007986 */ /* 0x0003e8000c101b0c */
.L_x_3:
[----:B------:R-:W-:Y:S05]  /*0b10*/  @!P1 EXIT ;  /* 0x000000000000994d */ /* 0x000fea0003800000 */
[----:B01--4-:R-:W0:Y:S01]  /*0b20*/  LDC.64 R10, c[0x0][0x390] ;  /* 0x0000e400ff0a7b82 */ /* 0x013e220000000a00 */
[----:B------:R-:W-:Y:S01]  /*0b30*/  IADD3 R17, PT, PT, R0, R3, RZ ;  /* 0x0000000300117210 */ /* 0x000fe20007ffe0ff */
[----:B------:R-:W-:-:S06]  /*0b40*/  IMAD.MOV R0, RZ, RZ, -R2 ;  /* 0x000000ffff007224 */ /* 0x000fcc00078e0a02 */
[----:B------:R-:W1:Y:S08]  /*0b50*/  LDC.64 R14, c[0x0][0x380] ;  /* 0x0000e000ff0e7b82 */ /* 0x000e700000000a00 */
[----:B------:R-:W2:Y:S02]  /*0b60*/  LDC.64 R12, c[0x0][0x388] ;  /* 0x0000e200ff0c7b82 */ /* 0x000ea40000000a00 */
.L_x_4:
[----:B--2---:R-:W-:-:S04]  /*0b70*/  IMAD.WIDE R4, R17, 0x8, R12 ;  /* 0x0000000811047825 */ /* 0x004fc800078e020c */
[C---:B-1----:R-:W-:Y:S02]  /*0b80*/  IMAD.WIDE R6, R17.reuse, 0x8, R14 ;  /* 0x0000000811067825 */ /* 0x042fe400078e020e */
[----:B------:R-:W2:Y:S04]  /*0b90*/  LDG.E.64 R4, desc[UR12][R4.64] ;  /* 0x0000000c04047981 */ /* 0x000ea8000c1e1b00 */
[----:B------:R-:W2:Y:S01]  /*0ba0*/  LDG.E.64 R6, desc[UR12][R6.64] ;  /* 0x0000000c06067981 */ /* 0x000ea2000c1e1b00 */
[----:B------:R-:W-:Y:S01]  /*0bb0*/  IADD3 R0, PT, PT, R0, 0x1, RZ ;  /* 0x0000000100007810 */ /* 0x000fe20007ffe0ff */
[----:B0--3--:R-:W-:-:S03]  /*0bc0*/  IMAD.WIDE R2, R17, 0x8, R10 ;  /* 0x0000000811027825 */ /* 0x009fc600078e020a */
[----:B------:R-:W-:Y:S01]  /*0bd0*/  ISETP.NE.AND P0, PT, R0, RZ, PT ;  /* 0x000000ff0000720c */ /* 0x000fe20003f05270 */
[----:B------:R-:W-:Y:S01]  /*0be0*/  VIADD R17, R17, 0x1 ;  /* 0x0000000111117836 */ /* 0x000fe20000000000 */
[----:B--2---:R-:W-:-:S07]  /*0bf0*/  DADD R8, R6, R4 ;  /* 0x0000000006087229 */ /* 0x004fce0000000004 */
[----:B------:R3:W-:Y:S04]  /*0c00*/  STG.E.64 desc[UR12][R2.64], R8 ;  /* 0x0000000802007986 */ /* 0x0007e8000c101b0c */
[----:B------:R-:W-:Y:S05]  /*0c10*/  @P0 BRA `(.L_x_4) ;  /* 0xfffffffc00d40947 */ /* 0x000fea000383ffff */
[----:B------:R-:W-:Y:S05]  /*0c20*/  EXIT ;  /* 0x000000000000794d */ /* 0x000fea0003800000 */
.L_x_5:
[----:B------:R-:W-:-:S00]  /*0c30*/  BRA `(.L_x_5) ;  /* 0xfffffffc00fc7947 */ /* 0x000fc0000383ffff */
[----:B------:R-:W-:-:S00]  /*0c40*/  NOP ;  /* 0x0000000000007918 */ /* 0x000fc00000000000 */
        /* <DEDUP_REMOVED lines=11> */
.L_x_13:


//--------------------- .text._Z9matAddColPdS_S_ii --------------------------
	.section	.text._Z9matAddColPdS_S_ii,"ax",@progbits
	.align	128
        .global         _Z9matAddColPdS_S_ii
        .type           _Z9matAddColPdS_S_ii,@function
        .size           _Z9matAddColPdS_S_ii,(.L_x_14 - _Z9matAddColPdS_S_ii)
        .other          _Z9matAddColPdS_S_ii,@"STO_CUDA_ENTRY STV_DEFAULT"
_Z9matAddColPdS_S_ii:
.text._Z9matAddColPdS_S_ii:
[----:B------:R-:W-:Y:S08]  /*0000*/  LDC R1, c[0x0][0x37c] ;  /* 0x0000df00ff017b82 */ /* 0x000ff00000000800 */
[----:B------:R-:W0:Y:S01]  /*0010*/  LDC R0, c[0x0][0x398] ;  /* 0x0000e600ff007b82 */ /* 0x000e220000000800 */
        /* <DEDUP_REMOVED lines=8> */
[----:B------:R-:W0:Y:S01]  /*00a0*/  LDCU.64 UR4, c[0x0][0x358] ;  /* 0x00006b00ff0477ac */ /* 0x000e220008000a00 */
[----:B------:R-:W-:Y:S02]  /*00b0*/  HFMA2 R3, -RZ, RZ, 0, 0 ;  /* 0x00000000ff037431 */ /* 0x000fe400000001ff */
[----:B------:R-:W-:-:S07]  /*00c0*/  ISETP.NE.AND P0, PT, R7, RZ, PT ;  /* 0x000000ff0700720c */ /* 0x000fce0003f05270 */
[----:B------:R-:W-:Y:S06]  /*00d0*/  @!P1 BRA `(.L_x_6) ;  /* 0x0000000400ec9947 */ /* 0x000fec0003800000 */
[----:B------:R-:W-:Y:S02]  /*00e0*/  LOP3.LUT R3, R0, 0x7ffffff0, RZ, 0xc0, !PT ;  /* 0x7ffffff000037812 */ /* 0x000fe400078ec0ff */
[----:B------:R-:W-:Y:S02]  /*00f0*/  MOV R4, R2 ;  /* 0x0000000200047202 */ /* 0x000fe40000000f00 */
[----:B------:R-:W-:-:S07]  /*0100*/  IADD3 R6, PT, PT, -R3, RZ, RZ ;  /* 0x000000ff03067210 */ /* 0x000fce0007ffe1ff */
.L_x_7:
[----:B------:R-:W1:Y:S08]  /*0110*/  LDC.64 R16, c[0x0][0x380] ;  /* 0x0000e000ff107b82 */ /* 0x000e700000000a00 */
[----:B--2---:R-:W2:Y:S08]  /*0120*/  LDC.64 R14, c[0x0][0x388] ;  /* 0x0000e200ff0e7b82 */ /* 0x004eb00000000a00 */
[----:B------:R-:W3:Y:S01]  /*0130*/  LDC.64 R12, c[0x0][0x390] ;  /* 0x0000e400ff0c7b82 */ /* 0x000ee20000000a00 */
[----:B-1----:R-:W-:-:S07]  /*0140*/  IMAD.WIDE R16, R4, 0x8, R16 ;  /* 0x0000000804107825 */ /* 0x002fce00078e0210 */
[----:B------:R-:W1:Y:S01]  /*0150*/  LDC R5, c[0x0][0x39c] ;  /* 0x0000e700ff057b82 */ /* 0x000e620000000800 */
[----:B0-----:R-:W4:Y:S01]  /*0160*/  LDG.E.64 R8, desc[UR4][R16.64] ;  /* 0x0000000410087981 */ /* 0x001f22000c1e1b00 */
[----:B--2---:R-:W-:-:S05]  /*0170*/  IMAD.WIDE R14, R4, 0x8, R14 ;  /* 0x00000008040e7825 */ /* 0x004fca00078e020e */
[----:B------:R-:W4:Y:S01]  /*0180*/  LDG.E.64 R10, desc[UR4][R14.64] ;  /* 0x000000040e0a7981 */ /* 0x000f22000c1e1b00 */
[----:B---3--:R-:W-:Y:S01]  /*0190*/  IMAD.WIDE R12, R4, 0x8, R12 ;  /* 0x00000008040c7825 */ /* 0x008fe200078e020c */
[----:B----4-:R-:W-:-:S03]  /*01a0*/  DADD R20, R8, R10 ;  /* 0x0000000008147229 */ /* 0x010fc6000000000a */
[----:B-1----:R-:W-:-:S04]  /*01b0*/  IMAD.WIDE R10, R5, 0x8, R16 ;  /* 0x00000008050a7825 */ /* 0x002fc800078e0210 */
[C---:B------:R-:W-:Y:S01]  /*01c0*/  IMAD.WIDE R8, R5.reuse, 0x8, R14 ;  /* 0x0000000805087825 */ /* 0x040fe200078e020e */
[----:B------:R0:W-:Y:S04]  /*01d0*/  STG.E.64 desc[UR4][R12.64], R20 ;  /* 0x000000140c007986 */ /* 0x0001e8000c101b04 */
[----:B------:R-:W2:Y:S04]  /*01e0*/  LDG.E.64 R18, desc[UR4][R10.64] ;  /* 0x000000040a127981 */ /* 0x000ea8000c1e1b00 */
[----:B------:R-:W2:Y:S01]  /*01f0*/  LDG.E.64 R22, desc[UR4][R8.64] ;  /* 0x0000000408167981 */ /* 0x000ea2000c1e1b00 */
[----:B------:R-:W-:-:S04]  /*0200*/  IMAD.WIDE R16, R5, 0x8, R12 ;  /* 0x0000000805107825 */ /* 0x000fc800078e020c */
[----:B------:R-:W-:Y:S01]  /*0210*/  IMAD.WIDE R14, R5, 0x8, R10 ;  /* 0x00000008050e7825 */ /* 0x000fe200078e020a */
[----:B--2---:R-:W-:-:S03]  /*0220*/  DADD R22, R18, R22 ;  /* 0x0000000012167229 */ /* 0x004fc60000000016 */
[----:B------:R-:W-:-:S04]  /*0230*/  IMAD.WIDE R18, R5, 0x8, R8 ;  /* 0x0000000805127825 */ /* 0x000fc800078e0208 */
[----:B------:R1:W-:Y:S04]  /*0240*/  STG.E.64 desc[UR4][R16.64], R22 ;  /* 0x0000001610007986 */ /* 0x0003e8000c101b04 */
[----:B------:R-:W2:Y:S04]  /*0250*/  LDG.E.64 R24, desc[UR4][R14.64] ;  /* 0x000000040e187981 */ /* 0x000ea8000c1e1b00 */
[----:B------:R-:W2:Y:S01]  /*0260*/  LDG.E.64 R26, desc[UR4][R18.64] ;  /* 0x00000004121a7981 */ /* 0x000ea2000c1e1b00 */
[----:B0-----:R-:W-:-:S04]  /*0270*/  IMAD.WIDE R12, R5, 0x8, R16 ;  /* 0x00000008050c7825 */ /* 0x001fc800078e0210 */
[----:B------:R-:W-:-:S04]  /*0280*/  IMAD.WIDE R10, R5, 0x8, R14 ;  /* 0x00000008050a7825 */ /* 0x000fc800078e020e */
[----:B------:R-:W-:Y:S01]  /*0290*/  IMAD.WIDE R8, R5, 0x8, R18 ;  /* 0x0000000805087825 */ /* 0x000fe200078e0212 */
[----:B--2---:R-:W-:-:S07]  /*02a0*/  DADD R24, R24, R26 ;  /* 0x0000000018187229 */ /* 0x004fce000000001a */
[----:B------:R0:W-:Y:S04]  /*02b0*/  STG.E.64 desc[UR4][R12.64], R24 ;  /* 0x000000180c007986 */ /* 0x0001e8000c101b04 */
[----:B------:R-:W2:Y:S04]  /*02c0*/  LDG.E.64 R20, desc[UR4][R10.64] ;  /* 0x000000040a147981 */ /* 0x000ea8000c1e1b00 */
[----:B------:R-:W2:Y:S01]  /*02d0*/  LDG.E.64 R26, desc[UR4][R8.64] ;  /* 0x00000004081a7981 */ /* 0x000ea2000c1e1b00 */
[----:B-1----:R-:W-:-:S04]  /*02e0*/  IMAD.WIDE R16, R5, 0x8, R10 ;  /* 0x0000000805107825 */ /* 0x002fc800078e020a */
[----:B------:R-:W-:Y:S01]  /*02f0*/  IMAD.WIDE R14, R5, 0x8, R8 ;  /* 0x00000008050e7825 */ /* 0x000fe200078e0208 */
[----:B--2---:R-:W-:-:S03]  /*0300*/  DADD R26, R20, R26 ;  /* 0x00000000141a7229 */ /* 0x004fc6000000001a */
[----:B------:R-:W-:-:S05]  /*0310*/  IMAD.WIDE R20, R5, 0x8, R12 ;  /* 0x0000000805147825 */ /* 0x000fca00078e020c */
        /* <DEDUP_REMOVED lines=10> */
[----:B------:R-:W-:-:S04]  /*03c0*/  IMAD.WIDE R16, R5, 0x8, R10 ;  /* 0x0000000805107825 */ /* 0x000fc800078e020a */
[----:B------:R-:W-:Y:S01]  /*03d0*/  IMAD.WIDE R14, R5, 0x8, R8 ;  /* 0x00000008050e7825 */ /* 0x000fe200078e0208 */
[----:B--2---:R-:W-:-:S03]  /*03e0*/  DADD R24, R18, R24 ;  /* 0x0000000012187229 */ /* 0x004fc60000000018 */
[----:B------:R-:W-:-:S05]  /*03f0*/  IMAD.WIDE R18, R5, 0x8, R12 ;  /* 0x0000000805127825 */ /* 0x000fca00078e020c */
[----:B------:R2:W-:Y:S04]  /*0400*/  STG.E.64 desc[UR4][R18.64], R24 ;  /* 0x0000001812007986 */ /* 0x0005e8000c101b04 */
[----:B-1----:R-:W3:Y:S04]  /*0410*/  LDG.E.64 R20, desc[UR4][R16.64] ;  /* 0x0000000410147981 */ /* 0x002ee8000c1e1b00 */
[----:B------:R-:W3:Y:S01]  /*0420*/  LDG.E.64 R26, desc[UR4][R14.64] ;  /* 0x000000040e1a7981 */ /* 0x000ee2000c1e1b00 */
[----:B0-----:R-:W-:-:S04]  /*0430*/  IMAD.WIDE R12, R5, 0x8, R18 ;  /* 0x00000008050c7825 */ /* 0x001fc800078e0212 */
[----:B------:R-:W-:-:S04]  /*0440*/  IMAD.WIDE R10, R5, 0x8, R16 ;  /* 0x00000008050a7825 */ /* 0x000fc800078e0210 */
[----:B------:R-:W-:Y:S01]  /*0450*/  IMAD.WIDE R8, R5, 0x8, R14 ;  /* 0x0000000805087825 */ /* 0x000fe200078e020e */
[----:B---3--:R-:W-:-:S07]  /*0460*/  DADD R20, R20, R26 ;  /* 0x0000000014147229 */ /* 0x008fce000000001a */
[----:B------:R0:W-:Y:S04]  /*0470*/  STG.E.64 desc[UR4][R12.64], R20 ;  /* 0x000000140c007986 */ /* 0x0001e8000c101b04 */
[----:B------:R-:W3:Y:S04]  /*0480*/  LDG.E.64 R22, desc[UR4][R10.64] ;  /* 0x000000040a167981 */ /* 0x000ee8000c1e1b00 */
[----:B------:R-:W3:Y:S01]  /*0490*/  LDG.E.64 R26, desc[UR4][R8.64] ;  /* 0x00000004081a7981 */ /* 0x000ee2000c1e1b00 */
[----:B--2---:R-:W-:-:S04]  /*04a0*/  IMAD.WIDE R18, R5, 0x8, R12 ;  /* 0x0000000805127825 */ /* 0x004fc800078e020c */
[----:B------:R-:W-:-:S04]  /*04b0*/  IMAD.WIDE R16, R5, 0x8, R10 ;  /* 0x0000000805107825 */ /* 0x000fc800078e020a */
[----:B------:R-:W-:Y:S01]  /*04c0*/  IMAD.WIDE R14, R5, 0x8, R8 ;  /* 0x00000008050e7825 */ /* 0x000fe200078e0208 */
[----:B---3--:R-:W-:-:S07]  /*04d0*/  DADD R22, R22, R26 ;  /* 0x0000000016167229 */ /* 0x008fce000000001a */
        /* <DEDUP_REMOVED lines=11> */
[----:B------:R-:W-:-:S04]  /*0590*/  IMAD.WIDE R16, R5, 0x8, R10 ;  /* 0x0000000805107825 */ /* 0x000fc800078e020a */
[----:B------:R-:W-:Y:S01]  /*05a0*/  IMAD.WIDE R14, R5, 0x8, R8 ;  /* 0x00000008050e7825 */ /* 0x000fe200078e0208 */
[----:B--2---:R-:W-:-:S07]  /*05b0*/  DADD R20, R20, R26 ;  /* 0x0000000014147229 */ /* 0x004fce000000001a */
        /* <DEDUP_REMOVED lines=36> */
[----:B------:R-:W3:Y:S04]  /*0800*/  LDG.E.64 R10, desc[UR4][R10.64] ;  /* 0x000000040a0a7981 */ /* 0x000ee8000c1e1b00 */
[----:B------:R-:W3:Y:S01]  /*0810*/  LDG.E.64 R8, desc[UR4][R8.64] ;  /* 0x0000000408087981 */ /* 0x000ee2000c1e1b00 */
[----:B------:R-:W-:-:S04]  /*0820*/  IADD3 R6, PT, PT, R6, 0x10, RZ ;  /* 0x0000001006067810 */ /* 0x000fc80007ffe0ff */
[----:B------:R-:W-:Y:S01]  /*0830*/  ISETP.NE.AND P1, PT, R6, RZ, PT ;  /* 0x000000ff0600720c */ /* 0x000fe20003f25270 */
[C---:B-1----:R-:W-:Y:S01]  /*0840*/  IMAD.WIDE R18, R5.reuse, 0x8, R12 ;  /* 0x0000000805127825 */ /* 0x042fe200078e020c */
[----:B------:R-:W-:Y:S01]  /*0850*/  LEA R4, R5, R4, 0x4 ;  /* 0x0000000405047211 */ /* 0x000fe200078e20ff */
[----:B---3--:R-:W-:-:S07]  /*0860*/  DADD R20, R10, R8 ;  /* 0x000000000a147229 */ /* 0x008fce0000000008 */
[----:B------:R2:W-:Y:S03]  /*0870*/  STG.E.64 desc[UR4][R18.64], R20 ;  /* 0x0000001412007986 */ /* 0x0005e6000c101b04 */
[----:B------:R-:W-:Y:S05]  /*0880*/  @P1 BRA `(.L_x_7) ;  /* 0xfffffff800201947 */ /* 0x000fea000383ffff */
.L_x_6:
[----:B0-----:R-:W-:Y:S05]  /*0890*/  @!P0 EXIT ;  /* 0x000000000000894d */ /* 0x001fea0003800000 */
[----:B------:R-:W-:Y:S02]  /*08a0*/  ISETP.GE.U32.AND P0, PT, R7, 0x8, PT ;  /* 0x000000080700780c */ /* 0x000fe40003f06070 */
[----:B------:R-:W-:-:S04]  /*08b0*/  LOP3.LUT R5, R0, 0x7, RZ, 0xc0, !PT ;  /* 0x0000000700057812 */ /* 0x000fc800078ec0ff */
[----:B------:R-:W-:-:S07]  /*08c0*/  ISETP.NE.AND P1, PT, R5, RZ, PT ;  /* 0x000000ff0500720c */ /* 0x000fce0003f25270 */
[----:B------:R-:W-:Y:S06]  /*08d0*/  @!P0 BRA `(.L_x_8) ;  /* 0x0000000000f88947 */ /* 0x000fec0003800000 */
[----:B------:R-:W0:Y:S08]  /*08e0*/  LDC R4, c[0x0][0x39c] ;  /* 0x0000e700ff047b82 */ /* 0x000e300000000800 */
[----:B------:R-:W1:Y:S08]  /*08f0*/  LDC.64 R6, c[0x0][0x380] ;  /* 0x0000e000ff067b82 */ /* 0x000e700000000a00 */
[----:B------:R-:W3:Y:S01]  /*0900*/  LDC.64 R10, c[0x0][0x388] ;  /* 0x0000e200ff0a7b82 */ /* 0x000ee20000000a00 */
[----:B0-----:R-:W-:-:S07]  /*0910*/  IMAD R17, R3, R4, R2 ;  /* 0x0000000403117224 */ /* 0x001fce00078e0202 */
[----:B------:R-:W0:Y:S01]  /*0920*/  LDC.64 R14, c[0x0][0x390] ;  /* 0x0000e400ff0e7b82 */ /* 0x000e220000000a00 */
[----:B-1----:R-:W-:-:S05]  /*0930*/  IMAD.WIDE R6, R17, 0x8, R6 ;  /* 0x0000000811067825 */ /* 0x002fca00078e0206 */
[----:B------:R-:W4:Y:S01]  /*0940*/  LDG.E.64 R8, desc[UR4][R6.64] ;  /* 0x0000000406087981 */ /* 0x000f22000c1e1b00 */
[----:B---3--:R-:W-:-:S05]  /*0950*/  IMAD.WIDE R10, R17, 0x8, R10 ;  /* 0x00000008110a7825 */ /* 0x008fca00078e020a */
[----:B--2---:R-:W4:Y:S01]  /*0960*/  LDG.E.64 R12, desc[UR4][R10.64] ;  /* 0x000000040a0c7981 */ /* 0x004f22000c1e1b00 */
[----:B------:R-:W-:Y:S01]  /*0970*/  IMAD.WIDE R18, R4, 0x8, R10 ;  /* 0x0000000804127825 */ /* 0x000fe200078e020a */
[----:B----4-:R-:W-:-:S03]  /*0980*/  DADD R8, R8, R12 ;  /* 0x0000000008087229 */ /* 0x010fc6000000000c */
[----:B0-----:R-:W-:-:S04]  /*0990*/  IMAD.WIDE R12, R17, 0x8, R14 ;  /* 0x00000008110c7825 */ /* 0x001fc800078e020e */
[C---:B------:R-:W-:Y:S01]  /*09a0*/  IMAD.WIDE R14, R4.reuse, 0x8, R6 ;  /* 0x00000008040e7825 */ /* 0x040fe200078e0206 */
[----:B------:R0:W-:Y:S04]  /*09b0*/  STG.E.64 desc[UR4][R12.64], R8 ;  /* 0x000000080c007986 */ /* 0x0001e8000c101b04 */
[----:B------:R-:W2:Y:S04]  /*09c0*/  LDG.E.64 R16, desc[UR4][R14.64] ;  /* 0x000000040e107981 */ /* 0x000ea8000c1e1b00 */
[----:B------:R-:W2:Y:S01]  /*09d0*/  LDG.E.64 R20, desc[UR4][R18.64] ;  /* 0x0000000412147981 */ /* 0x000ea2000c1e1b00 */
[----:B------:R-:W-:-:S04]  /*09e0*/  IMAD.WIDE R6, R4, 0x8, R12 ;  /* 0x0000000804067825 */ /* 0x000fc800078e020c */
        /* <DEDUP_REMOVED lines=41> */
[----:B-1----:R-:W-:Y:S01]  /*0c80*/  IMAD.WIDE R6, R4, 0x8, R8 ;  /* 0x0000000804067825 */ /* 0x002fe200078e0208 */
[----:B------:R-:W-:Y:S01]  /*0c90*/  IADD3 R3, PT, PT, R3, 0x8, RZ ;  /* 0x0000000803037810 */ /* 0x000fe20007ffe0ff */
[----:B--2---:R-:W-:-:S07]  /*0ca0*/  DADD R20, R12, R16 ;  /* 0x000000000c147229 */ /* 0x004fce0000000010 */
[----:B------:R0:W-:Y:S04]  /*0cb0*/  STG.E.64 desc[UR4][R6.64], R20 ;  /* 0x0000001406007986 */ /* 0x0001e8000c101b04 */
.L_x_8:
[----:B------:R-:W-:Y:S05]  /*0cc0*/  @!P1 EXIT ;  /* 0x000000000000994d */ /* 0x000fea0003800000 */
[----:B------:R-:W-:Y:S02]  /*0cd0*/  ISETP.GE.U32.AND P0, PT, R5, 0x4, PT ;  /* 0x000000040500780c */ /* 0x000fe40003f06070 */
[----:B------:R-:W-:-:S04]  /*0ce0*/  LOP3.LUT R0, R0, 0x3, RZ, 0xc0, !PT ;  /* 0x0000000300007812 */ /* 0x000fc800078ec0ff */
[----:B------:R-:W-:-:S07]  /*0cf0*/  ISETP.NE.AND P1, PT, R0, RZ, PT ;  /* 0x000000ff0000720c */ /* 0x000fce0003f25270 */
[----:B------:R-:W-:Y:S06]  /*0d00*/  @!P0 BRA `(.L_x_9) ;  /* 0x0000000000888947 */ /* 0x000fec0003800000 */
[----:B------:R-:W1:Y:S08]  /*0d10*/  LDC R4, c[0x0][0x39c] ;  /* 0x0000e700ff047b82 */ /* 0x000e700000000800 */
[----:B0-----:R-:W2:Y:S08]  /*0d20*/  LDC.64 R6, c[0x0][0x380] ;  /* 0x0000e000ff067b82 */ /* 0x001eb00000000a00 */
[----:B------:R-:W0:Y:S01]  /*0d30*/  LDC.64 R8, c[0x0][0x388] ;  /* 0x0000e200ff087b82 */ /* 0x000e220000000a00 */
[----:B-1----:R-:W-:-:S07]  /*0d40*/  IMAD R17, R3, R4, R2 ;  /* 0x0000000403117224 */ /* 0x002fce00078e0202 */
[----:B------:R-:W1:Y:S01]  /*0d50*/  LDC.64 R10, c[0x0][0x390] ;  /* 0x0000e400ff0a7b82 */ /* 0x000e620000000a00 */
[----:B--2---:R-:W-:-:S05]  /*0d60*/  IMAD.WIDE R12, R17, 0x8, R6 ;  /* 0x00000008110c7825 */ /* 0x004fca00078e0206 */
[----:B------:R-:W2:Y:S01]  /*0d70*/  LDG.E.64 R6, desc[UR4][R12.64] ;  /* 0x000000040c067981 */ /* 0x000ea2000c1e1b00 */
[----:B0-----:R-:W-:-:S05]  /*0d80*/  IMAD.WIDE R14, R17, 0x8, R8 ;  /* 0x00000008110e7825 */ /* 0x001fca00078e0208 */
[----:B------:R-:W2:Y:S01]  /*0d90*/  LDG.E.64 R8, desc[UR4][R14.64] ;  /* 0x000000040e087981 */ /* 0x000ea2000c1e1b00 */
[----:B------:R-:W-:-:S04]  /*0da0*/  IMAD.WIDE R18, R4, 0x8, R12 ;  /* 0x0000000804127825 */ /* 0x000fc800078e020c */
[----:B-1----:R-:W-:-:S04]  /*0db0*/  IMAD.WIDE R16, R17, 0x8, R10 ;  /* 0x0000000811107825 */ /* 0x002fc800078e020a */
[----:B------:R-:W-:Y:S01]  /*0dc0*/  IMAD.WIDE R20, R4, 0x8, R14 ;  /* 0x0000000804147825 */ /* 0x000fe200078e020e */
[----:B--2---:R-:W-:-:S07]  /*0dd0*/  DADD R6, R6, R8 ;  /* 0x0000000006067229 */ /* 0x004fce0000000008 */
        /* <DEDUP_REMOVED lines=11> */
[----:B------:R-:W-:Y:S01]  /*0e90*/  IMAD.WIDE R18, R4, 0x8, R14 ;  /* 0x0000000804127825 */ /* 0x000fe200078e020e */
[----:B--2---:R-:W-:-:S03]  /*0ea0*/  DADD R10, R10, R12 ;  /* 0x000000000a0a7229 */ /* 0x004fc6000000000c */
[----:B------:R-:W-:-:S04]  /*0eb0*/  IMAD.WIDE R12, R4, 0x8, R24 ;  /* 0x00000008040c7825 */ /* 0x000fc800078e0218 */
[----:B------:R1:W-:Y:S04]  /*0ec0*/  STG.E.64 desc[UR4][R16.64], R10 ;  /* 0x0000000a10007986 */ /* 0x0003e8000c101b04 */
[----:B------:R-:W2:Y:S04]  /*0ed0*/  LDG.E.64 R6, desc[UR4][R18.64] ;  /* 0x0000000412067981 */ /* 0x000ea8000c1e1b00 */
[----:B------:R-:W2:Y:S01]  /*0ee0*/  LDG.E.64 R12, desc[UR4][R12.64] ;  /* 0x000000040c0c7981 */ /* 0x000ea2000c1e1b00 */
[----:B------:R-:W-:Y:S01]  /*0ef0*/  IMAD.WIDE R4, R4, 0x8, R16 ;  /* 0x0000000804047825 */ /* 0x000fe200078e0210 */
[----:B------:R-:W-:Y:S01]  /*0f00*/  IADD3 R3, PT, PT, R3, 0x4, RZ ;  /* 0x0000000403037810 */ /* 0x000fe20007ffe0ff */
[----:B--2---:R-:W-:-:S07]  /*0f10*/  DADD R6, R6, R12 ;  /* 0x0000000006067229 */ /* 0x004fce000000000c */
[----:B------:R1:W-:Y:S04]  /*0f20*/  STG.E.64 desc[UR4][R4.64], R6 ;  /* 0x0000000604007986 */ /* 0x0003e8000c101b04 */
.L_x_9:
[----:B------:R-:W-:Y:S05]  /*0f30*/  @!P1 EXIT ;  /* 0x000000000000994d */ /* 0x000fea0003800000 */
[----:B0-----:R-:W0:Y:S01]  /*0f40*/  LDC.64 R14, c[0x0][0x390] ;  /* 0x0000e400ff0e7b82 */ /* 0x001e220000000a00 */
[----:B------:R-:W3:Y:S01]  /*0f50*/  LDCU UR6, c[0x0][0x39c] ;  /* 0x00007380ff0677ac */ /* 0x000ee20008000800 */
[----:B------:R-:W-:-:S06]  /*0f60*/  IADD3 R0, PT, PT, -R0, RZ, RZ ;  /* 0x000000ff00007210 */ /* 0x000fcc0007ffe1ff */
[----:B-1----:R-:W1:Y:S08]  /*0f70*/  LDC.64 R10, c[0x0][0x380] ;  /* 0x0000e000ff0a7b82 */ /* 0x002e700000000a00 */
[----:B--2---:R-:W2:Y:S01]  /*0f80*/  LDC.64 R12, c[0x0][0x388] ;  /* 0x0000e200ff0c7b82 */ /* 0x004ea20000000a00 */
[----:B---3--:R-:W-:-:S07]  /*0f90*/  IMAD R17, R3, UR6, R2 ;  /* 0x0000000603117c24 */ /* 0x008fce000f8e0202 */
.L_x_10:
[----:B-1----:R-:W-:-:S04]  /*0fa0*/  IMAD.WIDE R2, R17, 0x8, R10 ;  /* 0x0000000811027825 */ /* 0x002fc800078e020a */
[C---:B--2---:R-:W-:Y:S02]  /*0fb0*/  IMAD.WIDE R4, R17.reuse, 0x8, R12 ;  /* 0x0000000811047825 */ /* 0x044fe400078e020c */
[----:B------:R-:W2:Y:S04]  /*0fc0*/  LDG.E.64 R2, desc[UR4][R2.64] ;  /* 0x0000000402027981 */ /* 0x000ea8000c1e1b00 */
[----:B------:R-:W2:Y:S01]  /*0fd0*/  LDG.E.64 R4, desc[UR4][R4.64] ;  /* 0x0000000404047981 */ /* 0x000ea2000c1e1b00 */
[----:B------:R-:W-:Y:S01]  /*0fe0*/  IADD3 R0, PT, PT, R0, 0x1, RZ ;  /* 0x0000000100007810 */ /* 0x000fe20007ffe0ff */
[C---:B0--3--:R-:W-:Y:S01]  /*0ff0*/  IMAD.WIDE R8, R17.reuse, 0x8, R14 ;  /* 0x0000000811087825 */ /* 0x049fe200078e020e */
[----:B------:R-:W-:Y:S02]  /*1000*/  IADD3 R17, PT, PT, R17, UR6, RZ ;  /* 0x0000000611117c10 */ /* 0x000fe4000fffe0ff */
[----:B------:R-:W-:Y:S01]  /*1010*/  ISETP.NE.AND P0, PT, R0, RZ, PT ;  /* 0x000000ff0000720c */ /* 0x000fe20003f05270 */
[----:B--2---:R-:W-:-:S07]  /*1020*/  DADD R6, R2, R4 ;  /* 0x0000000002067229 */ /* 0x004fce0000000004 */
[----:B------:R3:W-:Y:S05]  /*1030*/  STG.E.64 desc[UR4][R8.64], R6 ;  /* 0x0000000608007986 */ /* 0x0007ea000c101b04 */
[----:B------:R-:W-:Y:S05]  /*1040*/  @P0 BRA `(.L_x_10) ;  /* 0xfffffffc00d40947 */ /* 0x000fea000383ffff */
[----:B------:R-:W-:Y:S05]  /*1050*/  EXIT ;  /* 0x000000000000794d */ /* 0x000fea0003800000 */
.L_x_11:
        /* <DEDUP_REMOVED lines=10> */
.L_x_14:


//--------------------- .text._Z6matAddPdS_S_i    --------------------------
	.section	.text._Z6matAddPdS_S_i,"ax",@progbits
	.align	128
        .global         _Z6matAddPdS_S_i
        .type           _Z6matAddPdS_S_i,@function
        .size           _Z6matAddPdS_S_i,(.L_x_15 - _Z6matAddPdS_S_i)
        .other          _Z6matAddPdS_S_i,@"STO_CUDA_ENTRY STV_DEFAULT"
_Z6matAddPdS_S_i:
.text._Z6matAddPdS_S_i:
[----:B------:R-:W-:Y:S01]  /*0000*/  LDC R1, c[0x0][0x37c] ;  /* 0x0000df00ff017b82 */ /* 0x000fe20000000800 */
[----:B------:R-:W0:Y:S07]  /*0010*/  S2R R0, SR_TID.X ;  /* 0x0000000000007919 */ /* 0x000e2e0000002100 */
[----:B------:R-:W0:Y:S01]  /*0020*/  S2UR UR4, SR_CTAID.X ;  /* 0x00000000000479c3 */ /* 0x000e220000002500 */
[----:B------:R-:W1:Y:S07]  /*0030*/  LDCU UR5, c[0x0][0x398] ;  /* 0x00007300ff0577ac */ /* 0x000e6e0008000800 */
[----:B------:R-:W0:Y:S02]  /*0040*/  LDC R11, c[0x0][0x360] ;  /* 0x0000d800ff0b7b82 */ /* 0x000e240000000800 */
[----:B0-----:R-:W-:-:S05]  /*0050*/  IMAD R11, R11, UR4, R0 ;  /* 0x000000040b0b7c24 */ /* 0x001fca000f8e0200 */
[----:B-1----:R-:W-:-:S13]  /*0060*/  ISETP.GE.AND P0, PT, R11, UR5, PT ;  /* 0x000000050b007c0c */ /* 0x002fda000bf06270 */
[----:B------:R-:W-:Y:S05]  /*0070*/  @P0 EXIT ;  /* 0x000000000000094d */ /* 0x000fea0003800000 */
[----:B------:R-:W0:Y:S01]  /*0080*/  LDC.64 R2, c[0x0][0x380] ;  /* 0x0000e000ff027b82 */ /* 0x000e220000000a00 */
[----:B------:R-:W1:Y:S07]  /*0090*/  LDCU.64 UR4, c[0x0][0x358] ;  /* 0x00006b00ff0477ac */ /* 0x000e6e0008000a00 */
[----:B------:R-:W2:Y:S08]  /*00a0*/  LDC.64 R4, c[0x0][0x388] ;  /* 0x0000e200ff047b82 */ /* 0x000eb00000000a00 */
[----:B------:R-:W3:Y:S01]  /*00b0*/  LDC.64 R8, c[0x0][0x390] ;  /* 0x0000e400ff087b82 */ /* 0x000ee20000000a00 */
[----:B0-----:R-:W-:-:S06]  /*00c0*/  IMAD.WIDE R2, R11, 0x8, R2 ;  /* 0x000000080b027825 */ /* 0x001fcc00078e0202 */
[----:B-1----:R-:W4:Y:S01]  /*00d0*/  LDG.E.64 R2, desc[UR4][R2.64] ;  /* 0x0000000402027981 */ /* 0x002f22000c1e1b00 */
[----:B--2---:R-:W-:-:S06]  /*00e0*/  IMAD.WIDE R4, R11, 0x8, R4 ;  /* 0x000000080b047825 */ /* 0x004fcc00078e0204 */
[----:B------:R-:W4:Y:S01]  /*00f0*/  LDG.E.64 R4, desc[UR4][R4.64] ;  /* 0x0000000404047981 */ /* 0x000f22000c1e1b00 */
[----:B---3--:R-:W-:Y:S01]  /*0100*/  IMAD.WIDE R8, R11, 0x8, R8 ;  /* 0x000000080b087825 */ /* 0x008fe200078e0208 */
[----:B----4-:R-:W-:-:S07]  /*0110*/  DADD R6, R2, R4 ;  /* 0x0000000002067229 */ /* 0x010fce0000000004 */
[----:B------:R-:W-:Y:S01]  /*0120*/  STG.E.64 desc[UR4][R8.64], R6 ;  /* 0x0000000608007986 */ /* 0x000fe2000c101b04 */
[----:B------:R-:W-:Y:S05]  /*0130*/  EXIT ;  /* 0x000000000000794d */ /* 0x000fea0003800000 */
.L_x_12:
        /* <DEDUP_REMOVED lines=12> */
.L_x_15:


//--------------------- .nv.shared.reserved.0     --------------------------
	.section	.nv.shared.reserved.0,"aw",@nobits
	.weak		__nv_reservedSMEM_offset_0_alias
	.size		__nv_reservedSMEM_offset_0_alias, 0, 64
	.other		__nv_reservedSMEM_offset_0_alias,@"STO_CUDA_RESERVED_SHARED STV_DEFAULT"
__nv_reservedSMEM_offset_0_alias:
	.zero		0
	.zero		64


//--------------------- .nv.constant0._Z9matAddRowPdS_S_ii --------------------------
	.section	.nv.constant0._Z9matAddRowPdS_S_ii,"a",@progbits
	.sectionflags	@""
	.align	4
.nv.constant0._Z9matAddRowPdS_S_ii:
	.zero		928


//--------------------- .nv.constant0._Z9matAddColPdS_S_ii --------------------------
	.section	.nv.constant0._Z9matAddColPdS_S_ii,"a",@progbits
	.sectionflags	@""
	.align	4
.nv.constant0._Z9matAddColPdS_S_ii:
	.zero		928


//--------------------- .nv.constant0._Z6matAddPdS_S_i --------------------------
	.section	.nv.constant0._Z6matAddPdS_S_i,"a",@progbits
	.sectionflags	@""
	.align	4
.nv.constant0._Z6matAddPdS_S_i:
	.zero		924


//--------------------- SYMBOLS --------------------------

	.type		.nv.reservedSmem.offset0,@object
	.size		.nv.reservedSmem.offset0,0x4
